//
// Generated by NVIDIA NVVM Compiler
//
// Compiler Build ID: CL-36424714
// Cuda compilation tools, release 13.0, V13.0.88
// Based on NVVM 20.0.0
//

.version 9.0
.target sm_100
.address_size 64

	// .globl	_Z14path_aggregateiiiiiiPiyPsS0_
// _ZZ14path_aggregateiiiiiiPiyPsS0_E4L_p0 has been demoted
// _ZZ14path_aggregateiiiiiiPiyPsS0_E4L_c0 has been demoted
// _ZZ14path_aggregateiiiiiiPiyPsS0_E6delta0 has been demoted
// _ZZ17energy_minimalizePiPsS0_iiiE1L has been demoted
// _ZZ17energy_minimalizePiPsS0_iiiE2cL has been demoted
.extern .shared .align 16 .b8 I[];

.visible .entry _Z14path_aggregateiiiiiiPiyPsS0_(
	.param .u32 _Z14path_aggregateiiiiiiPiyPsS0__param_0,
	.param .u32 _Z14path_aggregateiiiiiiPiyPsS0__param_1,
	.param .u32 _Z14path_aggregateiiiiiiPiyPsS0__param_2,
	.param .u32 _Z14path_aggregateiiiiiiPiyPsS0__param_3,
	.param .u32 _Z14path_aggregateiiiiiiPiyPsS0__param_4,
	.param .u32 _Z14path_aggregateiiiiiiPiyPsS0__param_5,
	.param .u64 .ptr .align 1 _Z14path_aggregateiiiiiiPiyPsS0__param_6,
	.param .u64 _Z14path_aggregateiiiiiiPiyPsS0__param_7,
	.param .u64 .ptr .align 1 _Z14path_aggregateiiiiiiPiyPsS0__param_8,
	.param .u64 .ptr .align 1 _Z14path_aggregateiiiiiiPiyPsS0__param_9
)
{
	.reg .pred 	%p<35>;
	.reg .b16 	%rs<19>;
	.reg .b32 	%r<112>;
	.reg .b32 	%f<6>;
	.reg .b64 	%rd<8>;
	// demoted variable
	.shared .align 2 .b8 _ZZ14path_aggregateiiiiiiPiyPsS0_E4L_p0[100];
	// demoted variable
	.shared .align 2 .b8 _ZZ14path_aggregateiiiiiiPiyPsS0_E4L_c0[100];
	// demoted variable
	.shared .align 2 .u16 _ZZ14path_aggregateiiiiiiPiyPsS0_E6delta0;
	ld.param.u32 	%r36, [_Z14path_aggregateiiiiiiPiyPsS0__param_0];
	ld.param.u32 	%r37, [_Z14path_aggregateiiiiiiPiyPsS0__param_1];
	ld.param.u32 	%r38, [_Z14path_aggregateiiiiiiPiyPsS0__param_2];
	ld.param.u32 	%r39, [_Z14path_aggregateiiiiiiPiyPsS0__param_3];
	ld.param.u32 	%r40, [_Z14path_aggregateiiiiiiPiyPsS0__param_4];
	ld.param.u32 	%r41, [_Z14path_aggregateiiiiiiPiyPsS0__param_5];
	ld.param.u64 	%rd3, [_Z14path_aggregateiiiiiiPiyPsS0__param_6];
	ld.param.u64 	%rd2, [_Z14path_aggregateiiiiiiPiyPsS0__param_7];
	cvta.to.global.u64 	%rd1, %rd3;
	mov.u32 	%r1, %tid.x;
	setp.ne.s32 	%p1, %r1, 0;
	@%p1 bra 	$L__BB0_2;
	mov.b16 	%rs5, 32767;
	st.shared.u16 	[_ZZ14path_aggregateiiiiiiPiyPsS0_E4L_c0+98], %rs5;
	st.shared.u16 	[_ZZ14path_aggregateiiiiiiPiyPsS0_E4L_c0], %rs5;
	st.shared.u16 	[_ZZ14path_aggregateiiiiiiPiyPsS0_E4L_p0+98], %rs5;
	st.shared.u16 	[_ZZ14path_aggregateiiiiiiPiyPsS0_E4L_p0], %rs5;
$L__BB0_2:
	setp.ge.s32 	%p2, %r1, %r38;
	shl.b32 	%r42, %r1, 1;
	mov.u32 	%r43, _ZZ14path_aggregateiiiiiiPiyPsS0_E4L_p0;
	add.s32 	%r2, %r43, %r42;
	@%p2 bra 	$L__BB0_4;
	mov.b16 	%rs6, 32767;
	st.shared.u16 	[%r2+2], %rs6;
$L__BB0_4:
	setp.ne.s32 	%p3, %r1, 0;
	@%p3 bra 	$L__BB0_6;
	mov.b16 	%rs7, 32767;
	st.shared.u16 	[_ZZ14path_aggregateiiiiiiPiyPsS0_E6delta0], %rs7;
$L__BB0_6:
	mov.b32 	%r107, 0;
	setp.gt.s32 	%p4, %r41, 3;
	@%p4 bra 	$L__BB0_15;
	setp.gt.s32 	%p10, %r41, 1;
	@%p10 bra 	$L__BB0_12;
	setp.eq.s32 	%p13, %r41, 0;
	@%p13 bra 	$L__BB0_23;
	setp.eq.s32 	%p14, %r41, 1;
	mov.u32 	%r106, %r107;
	@%p14 bra 	$L__BB0_10;
	bra.uni 	$L__BB0_29;
$L__BB0_10:
	mov.u32 	%r4, %ctaid.x;
	setp.ge.u32 	%p18, %r4, %r37;
	@%p18 bra 	$L__BB0_24;
	not.b32 	%r68, %r4;
	add.s32 	%r5, %r37, %r68;
	mov.b32 	%r104, 1;
	mov.u32 	%r105, %r104;
	mov.u32 	%r106, %r107;
	mov.u32 	%r107, %r5;
	bra.uni 	$L__BB0_29;
$L__BB0_12:
	setp.eq.s32 	%p11, %r41, 2;
	@%p11 bra 	$L__BB0_25;
	setp.eq.s32 	%p12, %r41, 3;
	mov.u32 	%r106, %r107;
	@%p12 bra 	$L__BB0_14;
	bra.uni 	$L__BB0_29;
$L__BB0_14:
	mov.u32 	%r59, %ctaid.x;
	setp.lt.u32 	%p17, %r59, %r36;
	add.s32 	%r60, %r36, -1;
	selp.b32 	%r106, %r59, %r60, %p17;
	max.u32 	%r61, %r59, %r36;
	sub.s32 	%r107, %r61, %r36;
	mov.b32 	%r105, -1;
	mov.b32 	%r104, 1;
	bra.uni 	$L__BB0_29;
$L__BB0_15:
	setp.gt.s32 	%p5, %r41, 5;
	@%p5 bra 	$L__BB0_20;
	setp.eq.s32 	%p8, %r41, 4;
	@%p8 bra 	$L__BB0_26;
	setp.eq.s32 	%p9, %r41, 5;
	mov.u32 	%r106, %r107;
	@%p9 bra 	$L__BB0_18;
	bra.uni 	$L__BB0_29;
$L__BB0_18:
	mov.u32 	%r107, %ctaid.x;
	setp.ge.u32 	%p16, %r107, %r37;
	@%p16 bra 	$L__BB0_27;
	add.s32 	%r106, %r36, -1;
	mov.b32 	%r104, -1;
	mov.u32 	%r105, %r104;
	bra.uni 	$L__BB0_29;
$L__BB0_20:
	setp.eq.s32 	%p6, %r41, 6;
	@%p6 bra 	$L__BB0_28;
	setp.eq.s32 	%p7, %r41, 7;
	mov.u32 	%r106, %r107;
	@%p7 bra 	$L__BB0_22;
	bra.uni 	$L__BB0_29;
$L__BB0_22:
	mov.u32 	%r48, %ctaid.x;
	setp.lt.u32 	%p15, %r48, %r37;
	add.s32 	%r49, %r37, -1;
	max.u32 	%r50, %r48, %r37;
	sub.s32 	%r106, %r50, %r37;
	selp.b32 	%r107, %r48, %r49, %p15;
	mov.b32 	%r105, 1;
	mov.b32 	%r104, -1;
	bra.uni 	$L__BB0_29;
$L__BB0_23:
	mov.b32 	%r105, 1;
	mov.b32 	%r104, 0;
	mov.u32 	%r107, %ctaid.x;
	mov.u32 	%r106, %r104;
	bra.uni 	$L__BB0_29;
$L__BB0_24:
	sub.s32 	%r106, %r4, %r37;
	mov.b32 	%r104, 1;
	mov.u32 	%r105, %r104;
	bra.uni 	$L__BB0_29;
$L__BB0_25:
	mov.b32 	%r105, 0;
	mov.b32 	%r104, 1;
	mov.u32 	%r106, %ctaid.x;
	mov.u32 	%r107, %r105;
	bra.uni 	$L__BB0_29;
$L__BB0_26:
	add.s32 	%r106, %r36, -1;
	mov.b32 	%r105, -1;
	mov.b32 	%r104, 0;
	mov.u32 	%r107, %ctaid.x;
	bra.uni 	$L__BB0_29;
$L__BB0_27:
	add.s32 	%r14, %r37, -1;
	sub.s32 	%r106, %r107, %r37;
	mov.b32 	%r104, -1;
	mov.u32 	%r105, %r104;
	mov.u32 	%r107, %r14;
	bra.uni 	$L__BB0_29;
$L__BB0_28:
	add.s32 	%r107, %r37, -1;
	mov.b32 	%r105, 0;
	mov.b32 	%r104, -1;
	mov.u32 	%r106, %ctaid.x;
$L__BB0_29:
	bar.sync 	0;
	or.b32  	%r71, %r106, %r107;
	setp.lt.s32 	%p19, %r71, 0;
	setp.ge.s32 	%p20, %r106, %r36;
	setp.ge.s32 	%p21, %r107, %r37;
	or.pred  	%p22, %p20, %p21;
	or.pred  	%p23, %p22, %p19;
	@%p23 bra 	$L__BB0_44;
	mul.lo.s32 	%r24, %r36, %r1;
	mov.u32 	%r73, _ZZ14path_aggregateiiiiiiPiyPsS0_E4L_c0;
	add.s32 	%r25, %r73, %r42;
	mov.u32 	%r26, %ntid.x;
	cvt.u16.u32 	%rs1, %r40;
$L__BB0_31:
	setp.ge.s32 	%p24, %r1, %r38;
	@%p24 bra 	$L__BB0_43;
	add.s32 	%r74, %r106, %r24;
	cvt.rn.f32.s32 	%f1, %r74;
	cvt.rn.f32.u32 	%f2, %r107;
	tex.2d.v4.s32.f32 	{%r75, %r76, %r77, %r78}, [%rd2, {%f1, %f2}];
	cvt.u16.u32 	%rs2, %r75;
	setp.gt.s16 	%p25, %rs2, 32761;
	@%p25 bra 	$L__BB0_34;
	ld.shared.s16 	%r83, [%r2+2];
	ld.shared.s16 	%r84, [%r2];
	add.s32 	%r85, %r39, %r84;
	ld.shared.s16 	%r86, [%r2+4];
	add.s32 	%r87, %r39, %r86;
	ld.shared.u16 	%rs9, [_ZZ14path_aggregateiiiiiiPiyPsS0_E6delta0];
	cvt.s32.s16 	%r88, %rs9;
	min.s32 	%r89, %r87, %r88;
	min.s32 	%r90, %r85, %r89;
	min.s32 	%r91, %r83, %r90;
	cvt.u16.u32 	%rs10, %r91;
	sub.s16 	%rs11, %rs2, %rs9;
	add.s16 	%rs18, %rs11, %rs10;
	st.shared.u16 	[%r25+2], %rs18;
	cvt.rn.f32.s16 	%f3, %rs18;
	mad.lo.s32 	%r92, %r107, %r36, %r106;
	mad.lo.s32 	%r93, %r92, %r38, %r1;
	mul.wide.s32 	%rd6, %r93, 4;
	add.s64 	%rd7, %rd1, %rd6;
	ld.global.u32 	%r94, [%rd7];
	cvt.rn.f32.s32 	%f4, %r94;
	add.f32 	%f5, %f4, %f3;
	cvt.rzi.s32.f32 	%r95, %f5;
	st.global.u32 	[%rd7], %r95;
	bra.uni 	$L__BB0_35;
$L__BB0_34:
	mov.b16 	%rs18, 32767;
	st.shared.u16 	[%r25+2], %rs18;
	mad.lo.s32 	%r79, %r107, %r36, %r106;
	mad.lo.s32 	%r80, %r79, %r38, %r1;
	mul.wide.s32 	%rd4, %r80, 4;
	add.s64 	%rd5, %rd1, %rd4;
	ld.global.u32 	%r81, [%rd5];
	add.s32 	%r82, %r81, 32767;
	st.global.u32 	[%rd5], %r82;
$L__BB0_35:
	setp.lt.u32 	%p26, %r26, 2;
	st.shared.u16 	[%r2+2], %rs18;
	bar.sync 	0;
	@%p26 bra 	$L__BB0_42;
	mov.u32 	%r110, %r26;
$L__BB0_37:
	shr.u32 	%r111, %r110, 1;
	setp.ge.u32 	%p27, %r1, %r111;
	@%p27 bra 	$L__BB0_39;
	ld.shared.u16 	%rs12, [%r25+2];
	and.b32  	%r96, %r110, -2;
	add.s32 	%r97, %r25, %r96;
	ld.shared.u16 	%rs13, [%r97+2];
	min.s16 	%rs14, %rs12, %rs13;
	st.shared.u16 	[%r25+2], %rs14;
$L__BB0_39:
	and.b32  	%r31, %r110, -2;
	setp.eq.s32 	%p28, %r31, %r110;
	@%p28 bra 	$L__BB0_41;
	shl.b32 	%r98, %r31, 1;
	add.s32 	%r100, %r73, %r98;
	ld.shared.u16 	%rs15, [%r100+2];
	add.s32 	%r32, %r111, 1;
	shl.b32 	%r101, %r111, 1;
	add.s32 	%r102, %r73, %r101;
	st.shared.u16 	[%r102+2], %rs15;
	mov.u32 	%r111, %r32;
$L__BB0_41:
	bar.sync 	0;
	setp.gt.u32 	%p29, %r111, 1;
	mov.u32 	%r110, %r111;
	@%p29 bra 	$L__BB0_37;
$L__BB0_42:
	ld.shared.u16 	%rs16, [_ZZ14path_aggregateiiiiiiPiyPsS0_E4L_c0+2];
	add.s16 	%rs17, %rs16, %rs1;
	st.shared.u16 	[_ZZ14path_aggregateiiiiiiPiyPsS0_E6delta0], %rs17;
$L__BB0_43:
	bar.sync 	0;
	add.s32 	%r106, %r106, %r105;
	add.s32 	%r107, %r107, %r104;
	or.b32  	%r103, %r106, %r107;
	setp.gt.s32 	%p30, %r103, -1;
	setp.lt.s32 	%p31, %r106, %r36;
	setp.lt.s32 	%p32, %r107, %r37;
	and.pred  	%p33, %p31, %p32;
	and.pred  	%p34, %p33, %p30;
	@%p34 bra 	$L__BB0_31;
$L__BB0_44:
	ret;

}
	// .globl	_Z7BM_costyyPsiii
.visible .entry _Z7BM_costyyPsiii(
	.param .u64 _Z7BM_costyyPsiii_param_0,
	.param .u64 _Z7BM_costyyPsiii_param_1,
	.param .u64 .ptr .align 1 _Z7BM_costyyPsiii_param_2,
	.param .u32 _Z7BM_costyyPsiii_param_3,
	.param .u32 _Z7BM_costyyPsiii_param_4,
	.param .u32 _Z7BM_costyyPsiii_param_5
)
{
	.reg .pred 	%p<15>;
	.reg .b16 	%rs<31>;
	.reg .b32 	%r<78>;
	.reg .b32 	%f<3>;
	.reg .b64 	%rd<17>;

	ld.param.u64 	%rd7, [_Z7BM_costyyPsiii_param_0];
	ld.param.u64 	%rd8, [_Z7BM_costyyPsiii_param_1];
	ld.param.u64 	%rd9, [_Z7BM_costyyPsiii_param_2];
	ld.param.u32 	%r22, [_Z7BM_costyyPsiii_param_3];
	ld.param.u32 	%r23, [_Z7BM_costyyPsiii_param_5];
	cvta.to.global.u64 	%rd1, %rd9;
	mov.u32 	%r1, %tid.x;
	mov.u32 	%r24, %ctaid.x;
	cvt.rn.f32.u32 	%f1, %r1;
	cvt.rn.f32.u32 	%f2, %r24;
	tex.2d.v4.u32.f32 	{%r25, %r26, %r27, %r28}, [%rd8, {%f1, %f2}];
	cvt.u16.u32 	%rs15, %r25;
	and.b16  	%rs16, %rs15, 255;
	shl.b32 	%r29, %r1, 1;
	mov.u32 	%r30, I;
	add.s32 	%r31, %r30, %r29;
	st.shared.u16 	[%r31], %rs16;
	bar.sync 	0;
	tex.2d.v4.u32.f32 	{%r2, %r32, %r33, %r34}, [%rd7, {%f1, %f2}];
	mul.lo.s32 	%r3, %r23, %r24;
	setp.lt.s32 	%p1, %r23, 1;
	@%p1 bra 	$L__BB1_23;
	and.b32  	%r4, %r2, 255;
	and.b32  	%r5, %r23, 3;
	setp.lt.u32 	%p2, %r23, 4;
	mov.b32 	%r77, 0;
	@%p2 bra 	$L__BB1_12;
	and.b32  	%r77, %r23, 2147483644;
	add.s32 	%r39, %r29, %r30;
	add.s32 	%r74, %r39, -2;
	mad.lo.s32 	%r73, %r3, %r22, %r1;
	shl.b32 	%r9, %r22, 2;
	mov.b32 	%r75, 0;
	mul.wide.s32 	%rd3, %r22, 2;
$L__BB1_3:
	.pragma "nounroll";
	setp.lt.u32 	%p3, %r1, %r75;
	mov.b16 	%rs24, 32767;
	@%p3 bra 	$L__BB1_5;
	ld.shared.s16 	%r40, [%r74+2];
	sub.s32 	%r41, %r4, %r40;
	abs.s32 	%r42, %r41;
	cvt.u16.u32 	%rs24, %r42;
$L__BB1_5:
	mul.wide.s32 	%rd10, %r73, 2;
	add.s64 	%rd2, %rd1, %rd10;
	st.global.u16 	[%rd2], %rs24;
	setp.le.u32 	%p4, %r1, %r75;
	mov.b16 	%rs25, 32767;
	@%p4 bra 	$L__BB1_7;
	ld.shared.s16 	%r43, [%r74];
	sub.s32 	%r44, %r4, %r43;
	abs.s32 	%r45, %r44;
	cvt.u16.u32 	%rs25, %r45;
$L__BB1_7:
	add.s64 	%rd4, %rd2, %rd3;
	st.global.u16 	[%rd4], %rs25;
	add.s32 	%r13, %r75, 2;
	setp.lt.u32 	%p5, %r1, %r13;
	mov.b16 	%rs26, 32767;
	@%p5 bra 	$L__BB1_9;
	ld.shared.s16 	%r46, [%r74+-2];
	sub.s32 	%r47, %r4, %r46;
	abs.s32 	%r48, %r47;
	cvt.u16.u32 	%rs26, %r48;
$L__BB1_9:
	add.s64 	%rd5, %rd4, %rd3;
	st.global.u16 	[%rd5], %rs26;
	add.s32 	%r14, %r13, 1;
	setp.lt.u32 	%p6, %r1, %r14;
	mov.b16 	%rs27, 32767;
	@%p6 bra 	$L__BB1_11;
	ld.shared.s16 	%r49, [%r74+-4];
	sub.s32 	%r50, %r4, %r49;
	abs.s32 	%r51, %r50;
	cvt.u16.u32 	%rs27, %r51;
$L__BB1_11:
	add.s64 	%rd11, %rd5, %rd3;
	st.global.u16 	[%rd11], %rs27;
	add.s32 	%r74, %r74, -8;
	add.s32 	%r73, %r73, %r9;
	add.s32 	%r75, %r14, 1;
	setp.ne.s32 	%p7, %r75, %r77;
	@%p7 bra 	$L__BB1_3;
$L__BB1_12:
	setp.eq.s32 	%p8, %r5, 0;
	@%p8 bra 	$L__BB1_23;
	setp.eq.s32 	%p9, %r5, 1;
	@%p9 bra 	$L__BB1_19;
	setp.lt.u32 	%p10, %r1, %r77;
	sub.s32 	%r52, %r1, %r77;
	shl.b32 	%r53, %r52, 1;
	add.s32 	%r19, %r30, %r53;
	mov.b16 	%rs28, 32767;
	@%p10 bra 	$L__BB1_16;
	ld.shared.s16 	%r55, [%r19];
	sub.s32 	%r56, %r4, %r55;
	abs.s32 	%r57, %r56;
	cvt.u16.u32 	%rs28, %r57;
$L__BB1_16:
	add.s32 	%r58, %r77, %r3;
	mad.lo.s32 	%r59, %r58, %r22, %r1;
	mul.wide.s32 	%rd12, %r59, 2;
	add.s64 	%rd6, %rd1, %rd12;
	st.global.u16 	[%rd6], %rs28;
	setp.le.u32 	%p11, %r1, %r77;
	mov.b16 	%rs29, 32767;
	@%p11 bra 	$L__BB1_18;
	ld.shared.s16 	%r60, [%r19+-2];
	sub.s32 	%r61, %r4, %r60;
	abs.s32 	%r62, %r61;
	cvt.u16.u32 	%rs29, %r62;
$L__BB1_18:
	mul.wide.s32 	%rd13, %r22, 2;
	add.s64 	%rd14, %rd6, %rd13;
	st.global.u16 	[%rd14], %rs29;
	add.s32 	%r77, %r77, 2;
$L__BB1_19:
	and.b32  	%r63, %r23, 1;
	setp.eq.b32 	%p12, %r63, 1;
	not.pred 	%p13, %p12;
	@%p13 bra 	$L__BB1_23;
	setp.lt.u32 	%p14, %r1, %r77;
	mov.b16 	%rs30, 32767;
	@%p14 bra 	$L__BB1_22;
	sub.s32 	%r64, %r1, %r77;
	shl.b32 	%r65, %r64, 1;
	add.s32 	%r67, %r30, %r65;
	ld.shared.s16 	%r68, [%r67];
	sub.s32 	%r69, %r4, %r68;
	abs.s32 	%r70, %r69;
	cvt.u16.u32 	%rs30, %r70;
$L__BB1_22:
	add.s32 	%r71, %r77, %r3;
	mad.lo.s32 	%r72, %r71, %r22, %r1;
	mul.wide.s32 	%rd15, %r72, 2;
	add.s64 	%rd16, %rd1, %rd15;
	st.global.u16 	[%rd16], %rs30;
$L__BB1_23:
	ret;

}
	// .globl	_Z17energy_minimalizePiPsS0_iii
.visible .entry _Z17energy_minimalizePiPsS0_iii(
	.param .u64 .ptr .align 1 _Z17energy_minimalizePiPsS0_iii_param_0,
	.param .u64 .ptr .align 1 _Z17energy_minimalizePiPsS0_iii_param_1,
	.param .u64 .ptr .align 1 _Z17energy_minimalizePiPsS0_iii_param_2,
	.param .u32 _Z17energy_minimalizePiPsS0_iii_param_3,
	.param .u32 _Z17energy_minimalizePiPsS0_iii_param_4,
	.param .u32 _Z17energy_minimalizePiPsS0_iii_param_5
)
{
	.reg .pred 	%p<11>;
	.reg .b16 	%rs<2>;
	.reg .b32 	%r<52>;
	.reg .b32 	%f<9>;
	.reg .b64 	%rd<13>;
	// demoted variable
	.shared .align 4 .b8 _ZZ17energy_minimalizePiPsS0_iiiE1L[192];
	// demoted variable
	.shared .align 4 .b8 _ZZ17energy_minimalizePiPsS0_iiiE2cL[192];
	ld.param.u64 	%rd4, [_Z17energy_minimalizePiPsS0_iii_param_0];
	ld.param.u64 	%rd2, [_Z17energy_minimalizePiPsS0_iii_param_1];
	ld.param.u64 	%rd3, [_Z17energy_minimalizePiPsS0_iii_param_2];
	ld.param.u32 	%r11, [_Z17energy_minimalizePiPsS0_iii_param_3];
	ld.param.u32 	%r12, [_Z17energy_minimalizePiPsS0_iii_param_4];
	cvta.to.global.u64 	%rd5, %rd4;
	mov.u32 	%r1, %tid.x;
	mov.u32 	%r2, %ctaid.x;
	mov.u32 	%r13, %ctaid.y;
	mad.lo.s32 	%r3, %r12, %r13, %r2;
	mad.lo.s32 	%r14, %r3, %r11, %r1;
	mul.wide.s32 	%rd6, %r14, 4;
	add.s64 	%rd1, %rd5, %rd6;
	ld.global.u32 	%r15, [%rd1];
	shl.b32 	%r16, %r1, 2;
	mov.u32 	%r17, _ZZ17energy_minimalizePiPsS0_iiiE1L;
	add.s32 	%r4, %r17, %r16;
	st.shared.u32 	[%r4], %r15;
	mov.u32 	%r18, _ZZ17energy_minimalizePiPsS0_iiiE2cL;
	add.s32 	%r5, %r18, %r16;
	st.shared.u32 	[%r5], %r15;
	bar.sync 	0;
	mov.u32 	%r50, %ntid.x;
	setp.lt.u32 	%p1, %r50, 2;
	@%p1 bra 	$L__BB2_6;
$L__BB2_1:
	shr.u32 	%r51, %r50, 1;
	setp.ge.u32 	%p2, %r1, %r51;
	@%p2 bra 	$L__BB2_3;
	ld.shared.u32 	%r19, [%r4];
	shl.b32 	%r20, %r51, 2;
	add.s32 	%r21, %r4, %r20;
	ld.shared.u32 	%r22, [%r21];
	min.s32 	%r23, %r19, %r22;
	st.shared.u32 	[%r4], %r23;
$L__BB2_3:
	and.b32  	%r24, %r50, 1;
	setp.eq.b32 	%p3, %r24, 1;
	not.pred 	%p4, %p3;
	@%p4 bra 	$L__BB2_5;
	shl.b32 	%r25, %r51, 3;
	add.s32 	%r27, %r17, %r25;
	ld.shared.u32 	%r28, [%r27];
	shl.b32 	%r29, %r51, 2;
	sub.s32 	%r30, %r27, %r29;
	st.shared.u32 	[%r30], %r28;
	add.s32 	%r51, %r51, 1;
$L__BB2_5:
	bar.sync 	0;
	setp.gt.u32 	%p5, %r51, 1;
	mov.u32 	%r50, %r51;
	@%p5 bra 	$L__BB2_1;
$L__BB2_6:
	ld.shared.u32 	%r31, [%r5];
	ld.shared.u32 	%r32, [_ZZ17energy_minimalizePiPsS0_iiiE1L];
	setp.ne.s32 	%p6, %r31, %r32;
	@%p6 bra 	$L__BB2_12;
	setp.eq.s32 	%p7, %r1, 0;
	add.s32 	%r34, %r11, -1;
	setp.ge.s32 	%p8, %r1, %r34;
	or.pred  	%p9, %p7, %p8;
	@%p9 bra 	$L__BB2_9;
	ld.global.u32 	%r36, [%rd1+-4];
	ld.global.u32 	%r37, [%rd1+4];
	add.s32 	%r38, %r37, %r36;
	ld.global.u32 	%r39, [%rd1];
	shl.b32 	%r40, %r39, 1;
	sub.s32 	%r41, %r38, %r40;
	max.s32 	%r42, %r41, 1;
	mul.lo.s32 	%r43, %r1, 10;
	cvt.rn.f32.u32 	%f4, %r43;
	sub.s32 	%r44, %r36, %r37;
	add.s32 	%r45, %r44, %r42;
	cvt.rn.f32.s32 	%f5, %r45;
	shl.b32 	%r46, %r42, 1;
	cvt.rn.f32.u32 	%f6, %r46;
	div.rn.f32 	%f7, %f5, %f6;
	add.f32 	%f8, %f7, %f4;
	bra.uni 	$L__BB2_10;
$L__BB2_9:
	mul.lo.s32 	%r35, %r1, 10;
	cvt.rn.f32.u32 	%f8, %r35;
$L__BB2_10:
	cvt.rzi.s32.f32 	%r47, %f8;
	cvt.u16.u32 	%rs1, %r47;
	cvta.to.global.u64 	%rd7, %rd2;
	mul.wide.s32 	%rd8, %r3, 2;
	add.s64 	%rd9, %rd7, %rd8;
	st.global.u16 	[%rd9], %rs1;
	setp.ge.u32 	%p10, %r1, %r2;
	@%p10 bra 	$L__BB2_12;
	not.b32 	%r48, %r1;
	add.s32 	%r49, %r3, %r48;
	cvta.to.global.u64 	%rd10, %rd3;
	mul.wide.s32 	%rd11, %r49, 2;
	add.s64 	%rd12, %rd10, %rd11;
	st.global.u16 	[%rd12], %rs1;
$L__BB2_12:
	bar.sync 	0;
	ret;

}
	// .globl	_Z8validatePsS_iii
.visible .entry _Z8validatePsS_iii(
	.param .u64 .ptr .align 1 _Z8validatePsS_iii_param_0,
	.param .u64 .ptr .align 1 _Z8validatePsS_iii_param_1,
	.param .u32 _Z8validatePsS_iii_param_2,
	.param .u32 _Z8validatePsS_iii_param_3,
	.param .u32 _Z8validatePsS_iii_param_4
)
{
	.reg .pred 	%p<4>;
	.reg .b16 	%rs<2>;
	.reg .b32 	%r<14>;
	.reg .b64 	%rd<9>;

	ld.param.u64 	%rd3, [_Z8validatePsS_iii_param_0];
	ld.param.u64 	%rd2, [_Z8validatePsS_iii_param_1];
	ld.param.u32 	%r6, [_Z8validatePsS_iii_param_2];
	ld.param.u32 	%r5, [_Z8validatePsS_iii_param_4];
	cvta.to.global.u64 	%rd4, %rd3;
	mov.u32 	%r1, %tid.x;
	mov.u32 	%r7, %ctaid.x;
	mul.lo.s32 	%r2, %r6, %r7;
	add.s32 	%r8, %r2, %r1;
	mul.wide.s32 	%rd5, %r8, 2;
	add.s64 	%rd1, %rd4, %rd5;
	ld.global.s16 	%r3, [%rd1];
	setp.eq.s32 	%p1, %r3, -1;
	@%p1 bra 	$L__BB3_4;
	sub.s32 	%r4, %r1, %r3;
	setp.lt.s32 	%p2, %r4, 0;
	@%p2 bra 	$L__BB3_4;
	add.s32 	%r9, %r4, %r2;
	cvta.to.global.u64 	%rd6, %rd2;
	mul.wide.s32 	%rd7, %r9, 2;
	add.s64 	%rd8, %rd6, %rd7;
	ld.global.s16 	%r10, [%rd8];
	sub.s32 	%r11, %r10, %r3;
	abs.s32 	%r12, %r11;
	mul.lo.s32 	%r13, %r5, 10;
	setp.le.s32 	%p3, %r12, %r13;
	@%p3 bra 	$L__BB3_4;
	mov.b16 	%rs1, -1;
	st.global.u16 	[%rd1], %rs1;
$L__BB3_4:
	ret;

}


// ===== COMPILED SASS (sm_100) =====

	.target	sm_100

	.elftype	@"ET_EXEC"


//--------------------- .note.nv.tkinfo           --------------------------
	.section	.note.nv.tkinfo,"",@"SHT_NOTE"
	.sectionflags	@"SHF_NOTE_NV_TKINFO"
	.tkinfo
        /*0018*/ 	.word	0x00000002
        /*0030*/ 	.string	""
        /*0030*/ 	.string	"ptxas"
        /*0030*/ 	.string	"Cuda compilation tools, release 13.0, V13.0.88"
        /*0030*/ 	.string	"Build cuda_13.0.r13.0/compiler.36424714_0"
        /*0030*/ 	.string	"-arch sm_100 -m 64 "



//--------------------- .note.nv.cuinfo           --------------------------
	.section	.note.nv.cuinfo,"",@"SHT_NOTE"
	.sectionflags	@"SHF_NOTE_NV_CUINFO"
        /*0018*/ 	.short	0x0002
        /*001a*/ 	.short	0x0064
        /*001c*/ 	.short	0x0082
	.zero		2


//--------------------- .nv.info                  --------------------------
	.section	.nv.info,"",@"SHT_CUDA_INFO"
	.align	4


	//----- nvinfo : EIATTR_REGCOUNT
	.align		4
        /*0000*/ 	.byte	0x04, 0x2f
        /*0002*/ 	.short	(.L_1 - .L_0)
	.align		4
.L_0:
        /*0004*/ 	.word	index@(_Z14path_aggregateiiiiiiPiyPsS0_)
        /*0008*/ 	.word	0x00000014


	//----- nvinfo : EIATTR_FRAME_SIZE
	.align		4
.L_1:
        /*000c*/ 	.byte	0x04, 0x11
        /*000e*/ 	.short	(.L_3 - .L_2)
	.align		4
.L_2:
        /*0010*/ 	.word	index@(_Z14path_aggregateiiiiiiPiyPsS0_)
        /*0014*/ 	.word	0x00000000


	//----- nvinfo : EIATTR_REGCOUNT
	.align		4
.L_3:
        /*0018*/ 	.byte	0x04, 0x2f
        /*001a*/ 	.short	(.L_5 - .L_4)
	.align		4
.L_4:
        /*001c*/ 	.word	index@(_Z7BM_costyyPsiii)
        /*0020*/ 	.word	0x00000020


	//----- nvinfo : EIATTR_FRAME_SIZE
	.align		4
.L_5:
        /*0024*/ 	.byte	0x04, 0x11
        /*0026*/ 	.short	(.L_7 - .L_6)
	.align		4
.L_6:
        /*0028*/ 	.word	index@(_Z7BM_costyyPsiii)
        /*002c*/ 	.word	0x00000000


	//----- nvinfo : EIATTR_REGCOUNT
	.align		4
.L_7:
        /*0030*/ 	.byte	0x04, 0x2f
        /*0032*/ 	.short	(.L_9 - .L_8)
	.align		4
.L_8:
        /*0034*/ 	.word	index@(_Z17energy_minimalizePiPsS0_iii)
        /*0038*/ 	.word	0x00000011


	//----- nvinfo : EIATTR_FRAME_SIZE
	.align		4
.L_9:
        /*003c*/ 	.byte	0x04, 0x11
        /*003e*/ 	.short	(.L_11 - .L_10)
	.align		4
.L_10:
        /*0040*/ 	.word	index@($__internal_0_$__cuda_sm3x_div_rn_noftz_f32_slowpath)
        /*0044*/ 	.word	0x00000000


	//----- nvinfo : EIATTR_FRAME_SIZE
	.align		4
.L_11:
        /*0048*/ 	.byte	0x04, 0x11
        /*004a*/ 	.short	(.L_13 - .L_12)
	.align		4
.L_12:
        /*004c*/ 	.word	index@(_Z17energy_minimalizePiPsS0_iii)
        /*0050*/ 	.word	0x00000000


	//----- nvinfo : EIATTR_REGCOUNT
	.align		4
.L_13:
        /*0054*/ 	.byte	0x04, 0x2f
        /*0056*/ 	.short	(.L_15 - .L_14)
	.align		4
.L_14:
        /*0058*/ 	.word	index@(_Z8validatePsS_iii)
        /*005c*/ 	.word	0x0000000b


	//----- nvinfo : EIATTR_FRAME_SIZE
	.align		4
.L_15:
        /*0060*/ 	.byte	0x04, 0x11
        /*0062*/ 	.short	(.L_17 - .L_16)
	.align		4
.L_16:
        /*0064*/ 	.word	index@(_Z8validatePsS_iii)
        /*0068*/ 	.word	0x00000000


	//----- nvinfo : EIATTR_MIN_STACK_SIZE
	.align		4
.L_17:
        /*006c*/ 	.byte	0x04, 0x12
        /*006e*/ 	.short	(.L_19 - .L_18)
	.align		4
.L_18:
        /*0070*/ 	.word	index@(_Z8validatePsS_iii)
        /*0074*/ 	.word	0x00000000


	//----- nvinfo : EIATTR_MIN_STACK_SIZE
	.align		4
.L_19:
        /*0078*/ 	.byte	0x04, 0x12
        /*007a*/ 	.short	(.L_21 - .L_20)
	.align		4
.L_20:
        /*007c*/ 	.word	index@(_Z17energy_minimalizePiPsS0_iii)
        /*0080*/ 	.word	0x00000000


	//----- nvinfo : EIATTR_MIN_STACK_SIZE
	.align		4
.L_21:
        /*0084*/ 	.byte	0x04, 0x12
        /*0086*/ 	.short	(.L_23 - .L_22)
	.align		4
.L_22:
        /*0088*/ 	.word	index@(_Z7BM_costyyPsiii)
        /*008c*/ 	.word	0x00000000


	//----- nvinfo : EIATTR_MIN_STACK_SIZE
	.align		4
.L_23:
        /*0090*/ 	.byte	0x04, 0x12
        /*0092*/ 	.short	(.L_25 - .L_24)
	.align		4
.L_24:
        /*0094*/ 	.word	index@(_Z14path_aggregateiiiiiiPiyPsS0_)
        /*0098*/ 	.word	0x00000000
.L_25:


//--------------------- .nv.compat                --------------------------
	.section	.nv.compat,"",@"SHT_CUDA_COMPAT_INFO"
	.align	4
        /*0000*/ 	.byte	0x02, 0x09, 0x00, 0x00, 0x02, 0x02, 0x02, 0x00, 0x02, 0x05, 0x05, 0x00, 0x03, 0x07, 0x01, 0x01
        /*0010*/ 	.byte	0x02, 0x03, 0x00, 0x00, 0x02, 0x06, 0x01, 0x00, 0x04, 0x0b, 0x08, 0x00, 0x01, 0x00, 0x00, 0x00
        /*0020*/ 	.byte	0x00, 0x00, 0x00, 0x00


//--------------------- .nv.info._Z8validatePsS_iii --------------------------
	.section	.nv.info._Z8validatePsS_iii,"",@"SHT_CUDA_INFO"
	.sectionflags	@""
	.align	4


	//----- nvinfo : EIATTR_CUDA_API_VERSION
	.align		4
        /*0000*/ 	.byte	0x04, 0x37
        /*0002*/ 	.short	(.L_27 - .L_26)
.L_26:
        /*0004*/ 	.word	0x00000082


	//----- nvinfo : EIATTR_KPARAM_INFO
	.align		4
.L_27:
        /*0008*/ 	.byte	0x04, 0x17
        /*000a*/ 	.short	(.L_29 - .L_28)
.L_28:
        /*000c*/ 	.word	0x00000000
        /*0010*/ 	.short	0x0004
        /*0012*/ 	.short	0x0018
        /*0014*/ 	.byte	0x00, 0xf0, 0x11, 0x00


	//----- nvinfo : EIATTR_KPARAM_INFO
	.align		4
.L_29:
        /*0018*/ 	.byte	0x04, 0x17
        /*001a*/ 	.short	(.L_31 - .L_30)
.L_30:
        /*001c*/ 	.word	0x00000000
        /*0020*/ 	.short	0x0003
        /*0022*/ 	.short	0x0014
        /*0024*/ 	.byte	0x00, 0xf0, 0x11, 0x00


	//----- nvinfo : EIATTR_KPARAM_INFO
	.align		4
.L_31:
        /*0028*/ 	.byte	0x04, 0x17
        /*002a*/ 	.short	(.L_33 - .L_32)
.L_32:
        /*002c*/ 	.word	0x00000000
        /*0030*/ 	.short	0x0002
        /*0032*/ 	.short	0x0010
        /*0034*/ 	.byte	0x00, 0xf0, 0x11, 0x00


	//----- nvinfo : EIATTR_KPARAM_INFO
	.align		4
.L_33:
        /*0038*/ 	.byte	0x04, 0x17
        /*003a*/ 	.short	(.L_35 - .L_34)
.L_34:
        /*003c*/ 	.word	0x00000000
        /*0040*/ 	.short	0x0001
        /*0042*/ 	.short	0x0008
        /*0044*/ 	.byte	0x00, 0xf5, 0x21, 0x00


	//----- nvinfo : EIATTR_KPARAM_INFO
	.align		4
.L_35:
        /*0048*/ 	.byte	0x04, 0x17
        /*004a*/ 	.short	(.L_37 - .L_36)
.L_36:
        /*004c*/ 	.word	0x00000000
        /*0050*/ 	.short	0x0000
        /*0052*/ 	.short	0x0000
        /*0054*/ 	.byte	0x00, 0xf5, 0x21, 0x00


	//----- nvinfo : EIATTR_SPARSE_MMA_MASK
	.align		4
.L_37:
        /*0058*/ 	.byte	0x03, 0x50
        /*005a*/ 	.short	0x0000


	//----- nvinfo : EIATTR_MAXREG_COUNT
	.align		4
        /*005c*/ 	.byte	0x03, 0x1b
        /*005e*/ 	.short	0x00ff


	//----- nvinfo : EIATTR_MERCURY_ISA_VERSION
	.align		4
        /*0060*/ 	.byte	0x03, 0x5f
        /*0062*/ 	.short	0x0101


	//----- nvinfo : EIATTR_VRC_CTA_INIT_COUNT
	.align		4
        /*0064*/ 	.byte	0x02, 0x4a
	.zero		1
	.zero		1


	//----- nvinfo : EIATTR_EXIT_INSTR_OFFSETS
	.align		4
        /*0068*/ 	.byte	0x04, 0x1c
        /*006a*/ 	.short	(.L_39 - .L_38)


	//   ....[0]....
.L_38:
        /*006c*/ 	.word	0x000000a0


	//   ....[1]....
        /*0070*/ 	.word	0x000000d0


	//   ....[2]....
        /*0074*/ 	.word	0x00000170


	//   ....[3]....
        /*0078*/ 	.word	0x000001a0


	//----- nvinfo : EIATTR_CBANK_PARAM_SIZE
	.align		4
.L_39:
        /*007c*/ 	.byte	0x03, 0x19
        /*007e*/ 	.short	0x001c


	//----- nvinfo : EIATTR_PARAM_CBANK
	.align		4
        /*0080*/ 	.byte	0x04, 0x0a
        /*0082*/ 	.short	(.L_41 - .L_40)
	.align		4
.L_40:
        /*0084*/ 	.word	index@(.nv.constant0._Z8validatePsS_iii)
        /*0088*/ 	.short	0x0380
        /*008a*/ 	.short	0x001c


	//----- nvinfo : EIATTR_SW_WAR
	.align		4
.L_41:
        /*008c*/ 	.byte	0x04, 0x36
        /*008e*/ 	.short	(.L_43 - .L_42)
.L_42:
        /*0090*/ 	.word	0x00000008
.L_43:


//--------------------- .nv.info._Z17energy_minimalizePiPsS0_iii --------------------------
	.section	.nv.info._Z17energy_minimalizePiPsS0_iii,"",@"SHT_CUDA_INFO"
	.sectionflags	@""
	.align	4


	//----- nvinfo : EIATTR_CUDA_API_VERSION
	.align		4
        /*0000*/ 	.byte	0x04, 0x37
        /*0002*/ 	.short	(.L_45 - .L_44)
.L_44:
        /*0004*/ 	.word	0x00000082


	//----- nvinfo : EIATTR_KPARAM_INFO
	.align		4
.L_45:
        /*0008*/ 	.byte	0x04, 0x17
        /*000a*/ 	.short	(.L_47 - .L_46)
.L_46:
        /*000c*/ 	.word	0x00000000
        /*0010*/ 	.short	0x0005
        /*0012*/ 	.short	0x0020
        /*0014*/ 	.byte	0x00, 0xf0, 0x11, 0x00


	//----- nvinfo : EIATTR_KPARAM_INFO
	.align		4
.L_47:
        /*0018*/ 	.byte	0x04, 0x17
        /*001a*/ 	.short	(.L_49 - .L_48)
.L_48:
        /*001c*/ 	.word	0x00000000
        /*0020*/ 	.short	0x0004
        /*0022*/ 	.short	0x001c
        /*0024*/ 	.byte	0x00, 0xf0, 0x11, 0x00


	//----- nvinfo : EIATTR_KPARAM_INFO
	.align		4
.L_49:
        /*0028*/ 	.byte	0x04, 0x17
        /*002a*/ 	.short	(.L_51 - .L_50)
.L_50:
        /*002c*/ 	.word	0x00000000
        /*0030*/ 	.short	0x0003
        /*0032*/ 	.short	0x0018
        /*0034*/ 	.byte	0x00, 0xf0, 0x11, 0x00


	//----- nvinfo : EIATTR_KPARAM_INFO
	.align		4
.L_51:
        /*0038*/ 	.byte	0x04, 0x17
        /*003a*/ 	.short	(.L_53 - .L_52)
.L_52:
        /*003c*/ 	.word	0x00000000
        /*0040*/ 	.short	0x0002
        /*0042*/ 	.short	0x0010
        /*0044*/ 	.byte	0x00, 0xf5, 0x21, 0x00


	//----- nvinfo : EIATTR_KPARAM_INFO
	.align		4
.L_53:
        /*0048*/ 	.byte	0x04, 0x17
        /*004a*/ 	.short	(.L_55 - .L_54)
.L_54:
        /*004c*/ 	.word	0x00000000
        /*0050*/ 	.short	0x0001
        /*0052*/ 	.short	0x0008
        /*0054*/ 	.byte	0x00, 0xf5, 0x21, 0x00


	//----- nvinfo : EIATTR_KPARAM_INFO
	.align		4
.L_55:
        /*0058*/ 	.byte	0x04, 0x17
        /*005a*/ 	.short	(.L_57 - .L_56)
.L_56:
        /*005c*/ 	.word	0x00000000
        /*0060*/ 	.short	0x0000
        /*0062*/ 	.short	0x0000
        /*0064*/ 	.byte	0x00, 0xf5, 0x21, 0x00


	//----- nvinfo : EIATTR_SPARSE_MMA_MASK
	.align		4
.L_57:
        /*0068*/ 	.byte	0x03, 0x50
        /*006a*/ 	.short	0x0000


	//----- nvinfo : EIATTR_MAXREG_COUNT
	.align		4
        /*006c*/ 	.byte	0x03, 0x1b
        /*006e*/ 	.short	0x00ff


	//----- nvinfo : EIATTR_NUM_BARRIERS
	.align		4
        /*0070*/ 	.byte	0x02, 0x4c
        /*0072*/ 	.byte	0x01
	.zero		1


	//----- nvinfo : EIATTR_MERCURY_ISA_VERSION
	.align		4
        /*0074*/ 	.byte	0x03, 0x5f
        /*0076*/ 	.short	0x0101


	//----- nvinfo : EIATTR_VRC_CTA_INIT_COUNT
	.align		4
        /*0078*/ 	.byte	0x02, 0x4a
	.zero		1
	.zero		1


	//----- nvinfo : EIATTR_EXIT_INSTR_OFFSETS
	.align		4
        /*007c*/ 	.byte	0x04, 0x1c
        /*007e*/ 	.short	(.L_59 - .L_58)


	//   ....[0]....
.L_58:
        /*0080*/ 	.word	0x00000630


	//----- nvinfo : EIATTR_CRS_STACK_SIZE
	.align		4
.L_59:
        /*0084*/ 	.byte	0x04, 0x1e
        /*0086*/ 	.short	(.L_61 - .L_60)
.L_60:
        /*0088*/ 	.word	0x00000000


	//----- nvinfo : EIATTR_CBANK_PARAM_SIZE
	.align		4
.L_61:
        /*008c*/ 	.byte	0x03, 0x19
        /*008e*/ 	.short	0x0024


	//----- nvinfo : EIATTR_PARAM_CBANK
	.align		4
        /*0090*/ 	.byte	0x04, 0x0a
        /*0092*/ 	.short	(.L_63 - .L_62)
	.align		4
.L_62:
        /*0094*/ 	.word	index@(.nv.constant0._Z17energy_minimalizePiPsS0_iii)
        /*0098*/ 	.short	0x0380
        /*009a*/ 	.short	0x0024


	//----- nvinfo : EIATTR_SW_WAR
	.align		4
.L_63:
        /*009c*/ 	.byte	0x04, 0x36
        /*009e*/ 	.short	(.L_65 - .L_64)
.L_64:
        /*00a0*/ 	.word	0x00000008
.L_65:


//--------------------- .nv.info._Z7BM_costyyPsiii --------------------------
	.section	.nv.info._Z7BM_costyyPsiii,"",@"SHT_CUDA_INFO"
	.sectionflags	@""
	.align	4


	//----- nvinfo : EIATTR_CUDA_API_VERSION
	.align		4
        /*0000*/ 	.byte	0x04, 0x37
        /*0002*/ 	.short	(.L_67 - .L_66)
.L_66:
        /*0004*/ 	.word	0x00000082


	//----- nvinfo : EIATTR_KPARAM_INFO
	.align		4
.L_67:
        /*0008*/ 	.byte	0x04, 0x17
        /*000a*/ 	.short	(.L_69 - .L_68)
.L_68:
        /*000c*/ 	.word	0x00000000
        /*0010*/ 	.short	0x0005
        /*0012*/ 	.short	0x0020
        /*0014*/ 	.byte	0x00, 0xf0, 0x11, 0x00


	//----- nvinfo : EIATTR_KPARAM_INFO
	.align		4
.L_69:
        /*0018*/ 	.byte	0x04, 0x17
        /*001a*/ 	.short	(.L_71 - .L_70)
.L_70:
        /*001c*/ 	.word	0x00000000
        /*0020*/ 	.short	0x0004
        /*0022*/ 	.short	0x001c
        /*0024*/ 	.byte	0x00, 0xf0, 0x11, 0x00


	//----- nvinfo : EIATTR_KPARAM_INFO
	.align		4
.L_71:
        /*0028*/ 	.byte	0x04, 0x17
        /*002a*/ 	.short	(.L_73 - .L_72)
.L_72:
        /*002c*/ 	.word	0x00000000
        /*0030*/ 	.short	0x0003
        /*0032*/ 	.short	0x0018
        /*0034*/ 	.byte	0x00, 0xf0, 0x11, 0x00


	//----- nvinfo : EIATTR_KPARAM_INFO
	.align		4
.L_73:
        /*0038*/ 	.byte	0x04, 0x17
        /*003a*/ 	.short	(.L_75 - .L_74)
.L_74:
        /*003c*/ 	.word	0x00000000
        /*0040*/ 	.short	0x0002
        /*0042*/ 	.short	0x0010
        /*0044*/ 	.byte	0x00, 0xf5, 0x21, 0x00


	//----- nvinfo : EIATTR_KPARAM_INFO
	.align		4
.L_75:
        /*0048*/ 	.byte	0x04, 0x17
        /*004a*/ 	.short	(.L_77 - .L_76)
.L_76:
        /*004c*/ 	.word	0x00000000
        /*0050*/ 	.short	0x0001
        /*0052*/ 	.short	0x0008
        /*0054*/ 	.byte	0x00, 0xf0, 0x21, 0x00


	//----- nvinfo : EIATTR_KPARAM_INFO
	.align		4
.L_77:
        /*0058*/ 	.byte	0x04, 0x17
        /*005a*/ 	.short	(.L_79 - .L_78)
.L_78:
        /*005c*/ 	.word	0x00000000
        /*0060*/ 	.short	0x0000
        /*0062*/ 	.short	0x0000
        /*0064*/ 	.byte	0x00, 0xf0, 0x21, 0x00


	//----- nvinfo : EIATTR_SPARSE_MMA_MASK
	.align		4
.L_79:
        /*0068*/ 	.byte	0x03, 0x50
        /*006a*/ 	.short	0x0000


	//----- nvinfo : EIATTR_MAXREG_COUNT
	.align		4
        /*006c*/ 	.byte	0x03, 0x1b
        /*006e*/ 	.short	0x00ff


	//----- nvinfo : EIATTR_NUM_BARRIERS
	.align		4
        /*0070*/ 	.byte	0x02, 0x4c
        /*0072*/ 	.byte	0x01
	.zero		1


	//----- nvinfo : EIATTR_MERCURY_ISA_VERSION
	.align		4
        /*0074*/ 	.byte	0x03, 0x5f
        /*0076*/ 	.short	0x0101


	//----- nvinfo : EIATTR_VRC_CTA_INIT_COUNT
	.align		4
        /*0078*/ 	.byte	0x02, 0x4a
	.zero		1
	.zero		1


	//----- nvinfo : EIATTR_EXIT_INSTR_OFFSETS
	.align		4
        /*007c*/ 	.byte	0x04, 0x1c
        /*007e*/ 	.short	(.L_81 - .L_80)


	//   ....[0]....
.L_80:
        /*0080*/ 	.word	0x00000160


	//   ....[1]....
        /*0084*/ 	.word	0x000004d0


	//   ....[2]....
        /*0088*/ 	.word	0x000006b0


	//   ....[3]....
        /*008c*/ 	.word	0x000007b0


	//----- nvinfo : EIATTR_CBANK_PARAM_SIZE
	.align		4
.L_81:
        /*0090*/ 	.byte	0x03, 0x19
        /*0092*/ 	.short	0x0024


	//----- nvinfo : EIATTR_PARAM_CBANK
	.align		4
        /*0094*/ 	.byte	0x04, 0x0a
        /*0096*/ 	.short	(.L_83 - .L_82)
	.align		4
.L_82:
        /*0098*/ 	.word	index@(.nv.constant0._Z7BM_costyyPsiii)
        /*009c*/ 	.short	0x0380
        /*009e*/ 	.short	0x0024


	//----- nvinfo : EIATTR_SW_WAR
	.align		4
.L_83:
        /*00a0*/ 	.byte	0x04, 0x36
        /*00a2*/ 	.short	(.L_85 - .L_84)
.L_84:
        /*00a4*/ 	.word	0x00000008
.L_85:


//--------------------- .nv.info._Z14path_aggregateiiiiiiPiyPsS0_ --------------------------
	.section	.nv.info._Z14path_aggregateiiiiiiPiyPsS0_,"",@"SHT_CUDA_INFO"
	.sectionflags	@""
	.align	4


	//----- nvinfo : EIATTR_CUDA_API_VERSION
	.align		4
        /*0000*/ 	.byte	0x04, 0x37
        /*0002*/ 	.short	(.L_87 - .L_86)
.L_86:
        /*0004*/ 	.word	0x00000082


	//----- nvinfo : EIATTR_KPARAM_INFO
	.align		4
.L_87:
        /*0008*/ 	.byte	0x04, 0x17
        /*000a*/ 	.short	(.L_89 - .L_88)
.L_88:
        /*000c*/ 	.word	0x00000000
        /*0010*/ 	.short	0x0009
        /*0012*/ 	.short	0x0030
        /*0014*/ 	.byte	0x00, 0xf5, 0x21, 0x00


	//----- nvinfo : EIATTR_KPARAM_INFO
	.align		4
.L_89:
        /*0018*/ 	.byte	0x04, 0x17
        /*001a*/ 	.short	(.L_91 - .L_90)
.L_90:
        /*001c*/ 	.word	0x00000000
        /*0020*/ 	.short	0x0008
        /*0022*/ 	.short	0x0028
        /*0024*/ 	.byte	0x00, 0xf5, 0x21, 0x00


	//----- nvinfo : EIATTR_KPARAM_INFO
	.align		4
.L_91:
        /*0028*/ 	.byte	0x04, 0x17
        /*002a*/ 	.short	(.L_93 - .L_92)
.L_92:
        /*002c*/ 	.word	0x00000000
        /*0030*/ 	.short	0x0007
        /*0032*/ 	.short	0x0020
        /*0034*/ 	.byte	0x00, 0xf0, 0x21, 0x00


	//----- nvinfo : EIATTR_KPARAM_INFO
	.align		4
.L_93:
        /*0038*/ 	.byte	0x04, 0x17
        /*003a*/ 	.short	(.L_95 - .L_94)
.L_94:
        /*003c*/ 	.word	0x00000000
        /*0040*/ 	.short	0x0006
        /*0042*/ 	.short	0x0018
        /*0044*/ 	.byte	0x00, 0xf5, 0x21, 0x00


	//----- nvinfo : EIATTR_KPARAM_INFO
	.align		4
.L_95:
        /*0048*/ 	.byte	0x04, 0x17
        /*004a*/ 	.short	(.L_97 - .L_96)
.L_96:
        /*004c*/ 	.word	0x00000000
        /*0050*/ 	.short	0x0005
        /*0052*/ 	.short	0x0014
        /*0054*/ 	.byte	0x00, 0xf0, 0x11, 0x00


	//----- nvinfo : EIATTR_KPARAM_INFO
	.align		4
.L_97:
        /*0058*/ 	.byte	0x04, 0x17
        /*005a*/ 	.short	(.L_99 - .L_98)
.L_98:
        /*005c*/ 	.word	0x00000000
        /*0060*/ 	.short	0x0004
        /*0062*/ 	.short	0x0010
        /*0064*/ 	.byte	0x00, 0xf0, 0x11, 0x00


	//----- nvinfo : EIATTR_KPARAM_INFO
	.align		4
.L_99:
        /*0068*/ 	.byte	0x04, 0x17
        /*006a*/ 	.short	(.L_101 - .L_100)
.L_100:
        /*006c*/ 	.word	0x00000000
        /*0070*/ 	.short	0x0003
        /*0072*/ 	.short	0x000c
        /*0074*/ 	.byte	0x00, 0xf0, 0x11, 0x00


	//----- nvinfo : EIATTR_KPARAM_INFO
	.align		4
.L_101:
        /*0078*/ 	.byte	0x04, 0x17
        /*007a*/ 	.short	(.L_103 - .L_102)
.L_102:
        /*007c*/ 	.word	0x00000000
        /*0080*/ 	.short	0x0002
        /*0082*/ 	.short	0x0008
        /*0084*/ 	.byte	0x00, 0xf0, 0x11, 0x00


	//----- nvinfo : EIATTR_KPARAM_INFO
	.align		4
.L_103:
        /*0088*/ 	.byte	0x04, 0x17
        /*008a*/ 	.short	(.L_105 - .L_104)
.L_104:
        /*008c*/ 	.word	0x00000000
        /*0090*/ 	.short	0x0001
        /*0092*/ 	.short	0x0004
        /*0094*/ 	.byte	0x00, 0xf0, 0x11, 0x00


	//----- nvinfo : EIATTR_KPARAM_INFO
	.align		4
.L_105:
        /*0098*/ 	.byte	0x04, 0x17
        /*009a*/ 	.short	(.L_107 - .L_106)
.L_106:
        /*009c*/ 	.word	0x00000000
        /*00a0*/ 	.short	0x0000
        /*00a2*/ 	.short	0x0000
        /*00a4*/ 	.byte	0x00, 0xf0, 0x11, 0x00


	//----- nvinfo : EIATTR_SPARSE_MMA_MASK
	.align		4
.L_107:
        /*00a8*/ 	.byte	0x03, 0x50
        /*00aa*/ 	.short	0x0000


	//----- nvinfo : EIATTR_MAXREG_COUNT
	.align		4
        /*00ac*/ 	.byte	0x03, 0x1b
        /*00ae*/ 	.short	0x00ff


	//----- nvinfo : EIATTR_NUM_BARRIERS
	.align		4
        /*00b0*/ 	.byte	0x02, 0x4c
        /*00b2*/ 	.byte	0x01
	.zero		1


	//----- nvinfo : EIATTR_MERCURY_ISA_VERSION
	.align		4
        /*00b4*/ 	.byte	0x03, 0x5f
        /*00b6*/ 	.short	0x0101


	//----- nvinfo : EIATTR_VRC_CTA_INIT_COUNT
	.align		4
        /*00b8*/ 	.byte	0x02, 0x4a
	.zero		1
	.zero		1


	//----- nvinfo : EIATTR_EXIT_INSTR_OFFSETS
	.align		4
        /*00bc*/ 	.byte	0x04, 0x1c
        /*00be*/ 	.short	(.L_109 - .L_108)


	//   ....[0]....
.L_108:
        /*00c0*/ 	.word	0x00000730


	//   ....[1]....
        /*00c4*/ 	.word	0x00000db0


	//----- nvinfo : EIATTR_CRS_STACK_SIZE
	.align		4
.L_109:
        /*00c8*/ 	.byte	0x04, 0x1e
        /*00ca*/ 	.short	(.L_111 - .L_110)
.L_110:
        /*00cc*/ 	.word	0x00000000


	//----- nvinfo : EIATTR_CBANK_PARAM_SIZE
	.align		4
.L_111:
        /*00d0*/ 	.byte	0x03, 0x19
        /*00d2*/ 	.short	0x0038


	//----- nvinfo : EIATTR_PARAM_CBANK
	.align		4
        /*00d4*/ 	.byte	0x04, 0x0a
        /*00d6*/ 	.short	(.L_113 - .L_112)
	.align		4
.L_112:
        /*00d8*/ 	.word	index@(.nv.constant0._Z14path_aggregateiiiiiiPiyPsS0_)
        /*00dc*/ 	.short	0x0380
        /*00de*/ 	.short	0x0038


	//----- nvinfo : EIATTR_SW_WAR
	.align		4
.L_113:
        /*00e0*/ 	.byte	0x04, 0x36
        /*00e2*/ 	.short	(.L_115 - .L_114)
.L_114:
        /*00e4*/ 	.word	0x00000008
.L_115:


//--------------------- .nv.callgraph             --------------------------
	.section	.nv.callgraph,"",@"SHT_CUDA_CALLGRAPH"
	.align	4
	.sectionentsize	8
	.align		4
        /*0000*/ 	.word	0x00000000
	.align		4
        /*0004*/ 	.word	0xffffffff
	.align		4
        /*0008*/ 	.word	0x00000000
	.align		4
        /*000c*/ 	.word	0xfffffffe
	.align		4
        /*0010*/ 	.word	0x00000000
	.align		4
        /*0014*/ 	.word	0xfffffffd
	.align		4
        /*0018*/ 	.word	0x00000000
	.align		4
        /*001c*/ 	.word	0xfffffffc


//--------------------- .text._Z8validatePsS_iii  --------------------------
	.section	.text._Z8validatePsS_iii,"ax",@progbits
	.align	128
        .global         _Z8validatePsS_iii
        .type           _Z8validatePsS_iii,@function
        .size           _Z8validatePsS_iii,(.L_x_43 - _Z8validatePsS_iii)
        .other          _Z8validatePsS_iii,@"STO_CUDA_ENTRY STV_DEFAULT"
_Z8validatePsS_iii:
.text._Z8validatePsS_iii:
[----:B------:R-:W-:Y:S01]  /*0000*/  LDC R1, c[0x0][0x37c] ;  /* 0x0000df00ff017b82 */ /* 0x000fe20000000800 */
[----:B------:R-:W0:Y:S07]  /*0010*/  S2R R7, SR_TID.X ;  /* 0x0000000000077919 */ /* 0x000e2e0000002100 */
[----:B------:R-:W0:Y:S01]  /*0020*/  S2UR UR5, SR_CTAID.X ;  /* 0x00000000000579c3 */ /* 0x000e220000002500 */
[----:B------:R-:W1:Y:S07]  /*0030*/  LDCU.64 UR6, c[0x0][0x358] ;  /* 0x00006b00ff0677ac */ /* 0x000e6e0008000a00 */
[----:B------:R-:W0:Y:S08]  /*0040*/  LDC R8, c[0x0][0x390] ;  /* 0x0000e400ff087b82 */ /* 0x000e300000000800 */
[----:B------:R-:W2:Y:S01]  /*0050*/  LDC.64 R2, c[0x0][0x380] ;  /* 0x0000e000ff027b82 */ /* 0x000ea20000000a00 */
[----:B0-----:R-:W-:-:S04]  /*0060*/  IMAD R5, R8, UR5, R7 ;  /* 0x0000000508057c24 */ /* 0x001fc8000f8e0207 */
[----:B--2---:R-:W-:-:S05]  /*0070*/  IMAD.WIDE R2, R5, 0x2, R2 ;  /* 0x0000000205027825 */ /* 0x004fca00078e0202 */
[----:B-1----:R-:W2:Y:S02]  /*0080*/  LDG.E.S16 R0, desc[UR6][R2.64] ;  /* 0x0000000602007981 */ /* 0x002ea4000c1e1700 */
[----:B--2---:R-:W-:-:S13]  /*0090*/  ISETP.NE.AND P0, PT, R0, -0x1, PT ;  /* 0xffffffff0000780c */ /* 0x004fda0003f05270 */
[----:B------:R-:W-:Y:S05]  /*00a0*/  @!P0 EXIT ;  /* 0x000000000000894d */ /* 0x000fea0003800000 */
[----:B------:R-:W-:-:S04]  /*00b0*/  IADD3 R6, PT, PT, -R0, R7, RZ ;  /* 0x0000000700067210 */ /* 0x000fc80007ffe1ff */
[----:B------:R-:W-:-:S13]  /*00c0*/  ISETP.GE.AND P0, PT, R6, RZ, PT ;  /* 0x000000ff0600720c */ /* 0x000fda0003f06270 */
[----:B------:R-:W-:Y:S05]  /*00d0*/  @!P0 EXIT ;  /* 0x000000000000894d */ /* 0x000fea0003800000 */
[----:B------:R-:W0:Y:S01]  /*00e0*/  LDC.64 R4, c[0x0][0x388] ;  /* 0x0000e200ff047b82 */ /* 0x000e220000000a00 */
[----:B------:R-:W-:Y:S01]  /*00f0*/  IMAD R7, R8, UR5, R6 ;  /* 0x0000000508077c24 */ /* 0x000fe2000f8e0206 */
[----:B------:R-:W1:Y:S03]  /*0100*/  LDCU UR4, c[0x0][0x398] ;  /* 0x00007300ff0477ac */ /* 0x000e660008000800 */
[----:B0-----:R-:W-:-:S06]  /*0110*/  IMAD.WIDE R4, R7, 0x2, R4 ;  /* 0x0000000207047825 */ /* 0x001fcc00078e0204 */
[----:B------:R-:W2:Y:S01]  /*0120*/  LDG.E.S16 R5, desc[UR6][R4.64] ;  /* 0x0000000604057981 */ /* 0x000ea2000c1e1700 */
[----:B-1----:R-:W-:Y:S01]  /*0130*/  UIMAD UR4, UR4, 0xa, URZ ;  /* 0x0000000a040478a4 */ /* 0x002fe2000f8e02ff */
[----:B--2---:R-:W-:-:S04]  /*0140*/  IADD3 R0, PT, PT, -R0, R5, RZ ;  /* 0x0000000500007210 */ /* 0x004fc80007ffe1ff */
[----:B------:R-:W-:-:S04]  /*0150*/  IABS R0, R0 ;  /* 0x0000000000007213 */ /* 0x000fc80000000000 */
[----:B------:R-:W-:-:S13]  /*0160*/  ISETP.GT.AND P0, PT, R0, UR4, PT ;  /* 0x0000000400007c0c */ /* 0x000fda000bf04270 */
[----:B------:R-:W-:Y:S05]  /*0170*/  @!P0 EXIT ;  /* 0x000000000000894d */ /* 0x000fea0003800000 */
[----:B------:R-:W-:-:S05]  /*0180*/  MOV R0, 0xffff ;  /* 0x0000ffff00007802 */ /* 0x000fca0000000f00 */
[----:B------:R-:W-:Y:S01]  /*0190*/  STG.E.U16 desc[UR6][R2.64], R0 ;  /* 0x0000000002007986 */ /* 0x000fe2000c101506 */
[----:B------:R-:W-:Y:S05]  /*01a0*/  EXIT ;  /* 0x000000000000794d */ /* 0x000fea0003800000 */
.L_x_0:
[----:B------:R-:W-:-:S00]  /*01b0*/  BRA `(.L_x_0) ;  /* 0xfffffffc00fc7947 */ /* 0x000fc0000383ffff */
[----:B------:R-:W-:-:S00]  /*01c0*/  NOP ;  /* 0x0000000000007918 */ /* 0x000fc00000000000 */
        /* <DEDUP_REMOVED lines=11> */
.L_x_43:


//--------------------- .text._Z17energy_minimalizePiPsS0_iii --------------------------
	.section	.text._Z17energy_minimalizePiPsS0_iii,"ax",@progbits
	.align	128
        .global         _Z17energy_minimalizePiPsS0_iii
        .type           _Z17energy_minimalizePiPsS0_iii,@function
        .size           _Z17energy_minimalizePiPsS0_iii,(.L_x_42 - _Z17energy_minimalizePiPsS0_iii)
        .other          _Z17energy_minimalizePiPsS0_iii,@"STO_CUDA_ENTRY STV_DEFAULT"
_Z17energy_minimalizePiPsS0_iii:
.text._Z17energy_minimalizePiPsS0_iii:
[----:B------:R-:W-:Y:S01]  /*0000*/  LDC R1, c[0x0][0x37c] ;  /* 0x0000df00ff017b82 */ /* 0x000fe20000000800 */
[----:B------:R-:W0:Y:S07]  /*0010*/  S2R R2, SR_CTAID.Y ;  /* 0x0000000000027919 */ /* 0x000e2e0000002600 */
[----:B------:R-:W0:Y:S01]  /*0020*/  S2UR UR10, SR_CTAID.X ;  /* 0x00000000000a79c3 */ /* 0x000e220000002500 */
[----:B------:R-:W1:Y:S01]  /*0030*/  LDCU.64 UR8, c[0x0][0x358] ;  /* 0x00006b00ff0877ac */ /* 0x000e620008000a00 */
[----:B------:R-:W2:Y:S06]  /*0040*/  S2R R5, SR_TID.X ;  /* 0x0000000000057919 */ /* 0x000eac0000002100 */
[----:B------:R-:W0:Y:S08]  /*0050*/  LDC.64 R8, c[0x0][0x398] ;  /* 0x0000e600ff087b82 */ /* 0x000e300000000a00 */
[----:B------:R-:W3:Y:S01]  /*0060*/  LDC.64 R6, c[0x0][0x380] ;  /* 0x0000e000ff067b82 */ /* 0x000ee20000000a00 */
[----:B0-----:R-:W-:-:S04]  /*0070*/  IMAD R2, R2, R9, UR10 ;  /* 0x0000000a02027e24 */ /* 0x001fc8000f8e0209 */
[----:B--2---:R-:W-:-:S04]  /*0080*/  IMAD R3, R2, R8, R5 ;  /* 0x0000000802037224 */ /* 0x004fc800078e0205 */
[----:B---3--:R-:W-:-:S05]  /*0090*/  IMAD.WIDE R6, R3, 0x4, R6 ;  /* 0x0000000403067825 */ /* 0x008fca00078e0206 */
[----:B-1----:R-:W2:Y:S01]  /*00a0*/  LDG.E R0, desc[UR8][R6.64] ;  /* 0x0000000806007981 */ /* 0x002ea2000c1e1900 */
[----:B------:R-:W0:Y:S01]  /*00b0*/  S2UR UR6, SR_CgaCtaId ;  /* 0x00000000000679c3 */ /* 0x000e220000008800 */
[----:B------:R-:W-:Y:S01]  /*00c0*/  UMOV UR4, 0x400 ;  /* 0x0000040000047882 */ /* 0x000fe20000000000 */
[----:B------:R-:W1:Y:S01]  /*00d0*/  LDCU UR11, c[0x0][0x360] ;  /* 0x00006c00ff0b77ac */ /* 0x000e620008000800 */
[----:B------:R-:W-:-:S05]  /*00e0*/  UIADD3 UR5, UPT, UPT, UR4, 0xc0, URZ ;  /* 0x000000c004057890 */ /* 0x000fca000fffe0ff */
[----:B------:R-:W3:Y:S01]  /*00f0*/  S2UR UR7, SR_CgaCtaId ;  /* 0x00000000000779c3 */ /* 0x000ee20000008800 */
[----:B-1----:R-:W-:Y:S02]  /*0100*/  UISETP.GE.U32.AND UP0, UPT, UR11, 0x2, UPT ;  /* 0x000000020b00788c */ /* 0x002fe4000bf06070 */
[----:B0-----:R-:W-:Y:S02]  /*0110*/  ULEA UR4, UR6, UR4, 0x18 ;  /* 0x0000000406047291 */ /* 0x001fe4000f8ec0ff */
[----:B------:R-:W-:-:S03]  /*0120*/  ULEA UR5, UR6, UR5, 0x18 ;  /* 0x0000000506057291 */ /* 0x000fc6000f8ec0ff */
[----:B------:R-:W-:Y:S01]  /*0130*/  UMOV UR6, 0x400 ;  /* 0x0000040000067882 */ /* 0x000fe20000000000 */
[C---:B------:R-:W-:Y:S02]  /*0140*/  LEA R3, R5.reuse, UR4, 0x2 ;  /* 0x0000000405037c11 */ /* 0x040fe4000f8e10ff */
[----:B------:R-:W-:Y:S01]  /*0150*/  LEA R9, R5, UR5, 0x2 ;  /* 0x0000000505097c11 */ /* 0x000fe2000f8e10ff */
[----:B---3--:R-:W-:Y:S02]  /*0160*/  ULEA UR6, UR7, UR6, 0x18 ;  /* 0x0000000607067291 */ /* 0x008fe4000f8ec0ff */
[----:B--2---:R0:W-:Y:S04]  /*0170*/  STS [R3], R0 ;  /* 0x0000000003007388 */ /* 0x0041e80000000800 */
[----:B------:R0:W-:Y:S01]  /*0180*/  STS [R9], R0 ;  /* 0x0000000009007388 */ /* 0x0001e20000000800 */
[----:B------:R-:W-:Y:S06]  /*0190*/  BAR.SYNC.DEFER_BLOCKING 0x0 ;  /* 0x0000000000007b1d */ /* 0x000fec0000010000 */
[----:B------:R-:W-:Y:S05]  /*01a0*/  BRA.U !UP0, `(.L_x_1) ;  /* 0x00000001084c7547 */ /* 0x000fea000b800000 */
[----:B0-----:R-:W-:-:S07]  /*01b0*/  IMAD.U32 R0, RZ, RZ, UR11 ;  /* 0x0000000bff007e24 */ /* 0x001fce000f8e00ff */
.L_x_2:
[----:B------:R-:W-:Y:S02]  /*01c0*/  SHF.R.U32.HI R4, RZ, 0x1, R0 ;  /* 0x00000001ff047819 */ /* 0x000fe40000011600 */
[----:B------:R-:W-:Y:S02]  /*01d0*/  LOP3.LUT R0, R0, 0x1, RZ, 0xc0, !PT ;  /* 0x0000000100007812 */ /* 0x000fe400078ec0ff */
[----:B------:R-:W-:Y:S02]  /*01e0*/  ISETP.GE.U32.AND P0, PT, R5, R4, PT ;  /* 0x000000040500720c */ /* 0x000fe40003f06070 */
[----:B------:R-:W-:-:S11]  /*01f0*/  ISETP.NE.U32.AND P1, PT, R0, 0x1, PT ;  /* 0x000000010000780c */ /* 0x000fd60003f25070 */
[----:B------:R-:W-:Y:S01]  /*0200*/  @!P0 IMAD R10, R4, 0x4, R3 ;  /* 0x00000004040a8824 */ /* 0x000fe200078e0203 */
[----:B------:R-:W-:Y:S04]  /*0210*/  @!P0 LDS R8, [R3] ;  /* 0x0000000003088984 */ /* 0x000fe80000000800 */
[----:B------:R-:W0:Y:S02]  /*0220*/  @!P0 LDS R11, [R10] ;  /* 0x000000000a0b8984 */ /* 0x000e240000000800 */
[----:B0-----:R-:W-:Y:S02]  /*0230*/  @!P0 VIMNMX R8, PT, PT, R8, R11, PT ;  /* 0x0000000b08088248 */ /* 0x001fe40003fe0100 */
[----:B------:R-:W-:-:S03]  /*0240*/  @!P1 LEA R11, R4, UR4, 0x3 ;  /* 0x00000004040b9c11 */ /* 0x000fc6000f8e18ff */
[----:B------:R-:W-:Y:S02]  /*0250*/  @!P0 STS [R3], R8 ;  /* 0x0000000803008388 */ /* 0x000fe40000000800 */
[C---:B-1----:R-:W-:Y:S02]  /*0260*/  @!P1 IMAD R13, R4.reuse, -0x4, R11 ;  /* 0xfffffffc040d9824 */ /* 0x042fe400078e020b */
[----:B------:R-:W0:Y:S01]  /*0270*/  @!P1 LDS R12, [R11] ;  /* 0x000000000b0c9984 */ /* 0x000e220000000800 */
[----:B------:R-:W-:-:S04]  /*0280*/  @!P1 VIADD R4, R4, 0x1 ;  /* 0x0000000104049836 */ /* 0x000fc80000000000 */
[----:B------:R-:W-:Y:S01]  /*0290*/  IMAD.MOV.U32 R0, RZ, RZ, R4 ;  /* 0x000000ffff007224 */ /* 0x000fe200078e0004 */
[----:B------:R-:W-:Y:S01]  /*02a0*/  ISETP.GT.U32.AND P0, PT, R4, 0x1, PT ;  /* 0x000000010400780c */ /* 0x000fe20003f04070 */
[----:B0-----:R1:W-:Y:S01]  /*02b0*/  @!P1 STS [R13], R12 ;  /* 0x0000000c0d009388 */ /* 0x0013e20000000800 */
[----:B------:R-:W-:Y:S11]  /*02c0*/  BAR.SYNC.DEFER_BLOCKING 0x0 ;  /* 0x0000000000007b1d */ /* 0x000ff60000010000 */
[----:B------:R-:W-:Y:S05]  /*02d0*/  @P0 BRA `(.L_x_2) ;  /* 0xfffffffc00b80947 */ /* 0x000fea000383ffff */
.L_x_1:
[----:B0-----:R-:W-:Y:S01]  /*02e0*/  LDS R9, [R9] ;  /* 0x0000000009097984 */ /* 0x001fe20000000800 */
[----:B------:R-:W-:Y:S03]  /*02f0*/  BSSY.RECONVERGENT B0, `(.L_x_3) ;  /* 0x0000032000007945 */ /* 0x000fe60003800200 */
[----:B------:R-:W0:Y:S02]  /*0300*/  LDS R0, [UR6] ;  /* 0x00000006ff007984 */ /* 0x000e240008000800 */
[----:B0-----:R-:W-:-:S13]  /*0310*/  ISETP.NE.AND P0, PT, R9, R0, PT ;  /* 0x000000000900720c */ /* 0x001fda0003f05270 */
[----:B------:R-:W-:Y:S05]  /*0320*/  @P0 BRA `(.L_x_4) ;  /* 0x0000000000b80947 */ /* 0x000fea0003800000 */
[----:B------:R-:W0:Y:S01]  /*0330*/  LDCU UR4, c[0x0][0x398] ;  /* 0x00007300ff0477ac */ /* 0x000e220008000800 */
[----:B------:R-:W-:Y:S01]  /*0340*/  BSSY.RECONVERGENT B1, `(.L_x_5) ;  /* 0x0000022000017945 */ /* 0x000fe20003800200 */
[----:B0-----:R-:W-:-:S06]  /*0350*/  UIADD3 UR4, UPT, UPT, UR4, -0x1, URZ ;  /* 0xffffffff04047890 */ /* 0x001fcc000fffe0ff */
[----:B------:R-:W-:-:S04]  /*0360*/  ISETP.GE.AND P0, PT, R5, UR4, PT ;  /* 0x0000000405007c0c */ /* 0x000fc8000bf06270 */
[----:B------:R-:W-:-:S13]  /*0370*/  ISETP.EQ.OR P0, PT, R5, RZ, P0 ;  /* 0x000000ff0500720c */ /* 0x000fda0000702670 */
[----:B------:R-:W-:Y:S05]  /*0380*/  @P0 BRA `(.L_x_6) ;  /* 0x00000000006c0947 */ /* 0x000fea0003800000 */
[----:B------:R-:W2:Y:S04]  /*0390*/  LDG.E R0, desc[UR8][R6.64+-0x4] ;  /* 0xfffffc0806007981 */ /* 0x000ea8000c1e1900 */
[----:B------:R-:W2:Y:S04]  /*03a0*/  LDG.E R3, desc[UR8][R6.64+0x4] ;  /* 0x0000040806037981 */ /* 0x000ea8000c1e1900 */
[----:B------:R-:W3:Y:S01]  /*03b0*/  LDG.E R9, desc[UR8][R6.64] ;  /* 0x0000000806097981 */ /* 0x000ee2000c1e1900 */
[----:B------:R-:W-:Y:S01]  /*03c0*/  BSSY.RECONVERGENT B2, `(.L_x_7) ;  /* 0x0000015000027945 */ /* 0x000fe20003800200 */
[----:B--2---:R-:W-:-:S04]  /*03d0*/  IMAD.IADD R4, R0, 0x1, R3 ;  /* 0x0000000100047824 */ /* 0x004fc800078e0203 */
[----:B---3--:R-:W-:-:S05]  /*03e0*/  IMAD R4, R9, -0x2, R4 ;  /* 0xfffffffe09047824 */ /* 0x008fca00078e0204 */
[----:B------:R-:W-:-:S04]  /*03f0*/  VIMNMX R4, PT, PT, R4, 0x1, !PT ;  /* 0x0000000104047848 */ /* 0x000fc80007fe0100 */
[C---:B------:R-:W-:Y:S01]  /*0400*/  IADD3 R0, PT, PT, R4.reuse, R0, -R3 ;  /* 0x0000000004007210 */ /* 0x040fe20007ffe803 */
[----:B------:R-:W-:Y:S02]  /*0410*/  IMAD.SHL.U32 R8, R4, 0x2, RZ ;  /* 0x0000000204087824 */ /* 0x000fe400078e00ff */
[----:B------:R-:W-:Y:S01]  /*0420*/  IMAD R4, R5, 0xa, RZ ;  /* 0x0000000a05047824 */ /* 0x000fe200078e02ff */
[----:B------:R-:W-:Y:S02]  /*0430*/  I2FP.F32.S32 R0, R0 ;  /* 0x0000000000007245 */ /* 0x000fe40000201400 */
[----:B------:R-:W-:Y:S02]  /*0440*/  I2FP.F32.U32 R9, R8 ;  /* 0x0000000800097245 */ /* 0x000fe40000201000 */
[----:B------:R-:W-:Y:S02]  /*0450*/  I2FP.F32.U32 R4, R4 ;  /* 0x0000000400047245 */ /* 0x000fe40000201000 */
[----:B------:R-:W0:Y:S08]  /*0460*/  MUFU.RCP R8, R9 ;  /* 0x0000000900087308 */ /* 0x000e300000001000 */
[----:B------:R-:W2:Y:S01]  /*0470*/  FCHK P0, R0, R9 ;  /* 0x0000000900007302 */ /* 0x000ea20000000000 */
[----:B0-----:R-:W-:-:S04]  /*0480*/  FFMA R3, -R9, R8, 1 ;  /* 0x3f80000009037423 */ /* 0x001fc80000000108 */
[----:B------:R-:W-:-:S04]  /*0490*/  FFMA R3, R8, R3, R8 ;  /* 0x0000000308037223 */ /* 0x000fc80000000008 */
[----:B------:R-:W-:-:S04]  /*04a0*/  FFMA R6, R0, R3, RZ ;  /* 0x0000000300067223 */ /* 0x000fc800000000ff */
[----:B------:R-:W-:-:S04]  /*04b0*/  FFMA R7, -R9, R6, R0 ;  /* 0x0000000609077223 */ /* 0x000fc80000000100 */
[----:B------:R-:W-:Y:S01]  /*04c0*/  FFMA R3, R3, R7, R6 ;  /* 0x0000000703037223 */ /* 0x000fe20000000006 */
[----:B--2---:R-:W-:Y:S06]  /*04d0*/  @!P0 BRA `(.L_x_8) ;  /* 0x00000000000c8947 */ /* 0x004fec0003800000 */
[----:B------:R-:W-:-:S07]  /*04e0*/  MOV R6, 0x500 ;  /* 0x0000050000067802 */ /* 0x000fce0000000f00 */
[----:B-1----:R-:W-:Y:S05]  /*04f0*/  CALL.REL.NOINC `($__internal_0_$__cuda_sm3x_div_rn_noftz_f32_slowpath) ;  /* 0x0000000000507944 */ /* 0x002fea0003c00000 */
[----:B------:R-:W-:-:S07]  /*0500*/  IMAD.MOV.U32 R3, RZ, RZ, R0 ;  /* 0x000000ffff037224 */ /* 0x000fce00078e0000 */
.L_x_8:
[----:B------:R-:W-:Y:S05]  /*0510*/  BSYNC.RECONVERGENT B2 ;  /* 0x0000000000027941 */ /* 0x000fea0003800200 */
.L_x_7:
[----:B------:R-:W-:Y:S01]  /*0520*/  FADD R0, R4, R3 ;  /* 0x0000000304007221 */ /* 0x000fe20000000000 */
[----:B------:R-:W-:Y:S06]  /*0530*/  BRA `(.L_x_9) ;  /* 0x0000000000087947 */ /* 0x000fec0003800000 */
.L_x_6:
[----:B------:R-:W-:-:S05]  /*0540*/  IMAD R0, R5, 0xa, RZ ;  /* 0x0000000a05007824 */ /* 0x000fca00078e02ff */
[----:B------:R-:W-:-:S07]  /*0550*/  I2FP.F32.U32 R0, R0 ;  /* 0x0000000000007245 */ /* 0x000fce0000201000 */
.L_x_9:
[----:B------:R-:W-:Y:S05]  /*0560*/  BSYNC.RECONVERGENT B1 ;  /* 0x0000000000017941 */ /* 0x000fea0003800200 */
.L_x_5:
[----:B------:R-:W-:Y:S01]  /*0570*/  ISETP.GE.U32.AND P0, PT, R5, UR10, PT ;  /* 0x0000000a05007c0c */ /* 0x000fe2000bf06070 */
[----:B------:R-:W0:Y:S01]  /*0580*/  LDC.64 R6, c[0x0][0x388] ;  /* 0x0000e200ff067b82 */ /* 0x000e220000000a00 */
[----:B------:R-:W2:Y:S11]  /*0590*/  F2I.TRUNC.NTZ R11, R0 ;  /* 0x00000000000b7305 */ /* 0x000eb6000020f100 */
[----:B------:R-:W3:Y:S01]  /*05a0*/  @!P0 LDC.64 R8, c[0x0][0x390] ;  /* 0x0000e400ff088b82 */ /* 0x000ee20000000a00 */
[----:B------:R-:W-:-:S05]  /*05b0*/  @!P0 LOP3.LUT R5, RZ, R5, RZ, 0x33, !PT ;  /* 0x00000005ff058212 */ /* 0x000fca00078e33ff */
[C---:B------:R-:W-:Y:S02]  /*05c0*/  @!P0 IMAD.IADD R5, R2.reuse, 0x1, R5 ;  /* 0x0000000102058824 */ /* 0x040fe400078e0205 */
[----:B0-----:R-:W-:-:S05]  /*05d0*/  IMAD.WIDE R2, R2, 0x2, R6 ;  /* 0x0000000202027825 */ /* 0x001fca00078e0206 */
[----:B--2---:R0:W-:Y:S01]  /*05e0*/  STG.E.U16 desc[UR8][R2.64], R11 ;  /* 0x0000000b02007986 */ /* 0x0041e2000c101508 */
[----:B---3--:R-:W-:-:S05]  /*05f0*/  @!P0 IMAD.WIDE R4, R5, 0x2, R8 ;  /* 0x0000000205048825 */ /* 0x008fca00078e0208 */
[----:B------:R0:W-:Y:S02]  /*0600*/  @!P0 STG.E.U16 desc[UR8][R4.64], R11 ;  /* 0x0000000b04008986 */ /* 0x0001e4000c101508 */
.L_x_4:
[----:B------:R-:W-:Y:S05]  /*0610*/  BSYNC.RECONVERGENT B0 ;  /* 0x0000000000007941 */ /* 0x000fea0003800200 */
.L_x_3:
[----:B------:R-:W-:Y:S06]  /*0620*/  BAR.SYNC.DEFER_BLOCKING 0x0 ;  /* 0x0000000000007b1d */ /* 0x000fec0000010000 */
[----:B------:R-:W-:Y:S05]  /*0630*/  EXIT ;  /* 0x000000000000794d */ /* 0x000fea0003800000 */
        .weak           $__internal_0_$__cuda_sm3x_div_rn_noftz_f32_slowpath
        .type           $__internal_0_$__cuda_sm3x_div_rn_noftz_f32_slowpath,@function
        .size           $__internal_0_$__cuda_sm3x_div_rn_noftz_f32_slowpath,(.L_x_42 - $__internal_0_$__cuda_sm3x_div_rn_noftz_f32_slowpath)
$__internal_0_$__cuda_sm3x_div_rn_noftz_f32_slowpath:
[----:B------:R-:W-:Y:S01]  /*0640*/  SHF.R.U32.HI R7, RZ, 0x17, R9 ;  /* 0x00000017ff077819 */ /* 0x000fe20000011609 */
[----:B------:R-:W-:Y:S01]  /*0650*/  BSSY.RECONVERGENT B3, `(.L_x_10) ;  /* 0x0000064000037945 */ /* 0x000fe20003800200 */
[--C-:B------:R-:W-:Y:S01]  /*0660*/  SHF.R.U32.HI R3, RZ, 0x17, R0.reuse ;  /* 0x00000017ff037819 */ /* 0x100fe20000011600 */
[----:B------:R-:W-:Y:S01]  /*0670*/  IMAD.MOV.U32 R11, RZ, RZ, R0 ;  /* 0x000000ffff0b7224 */ /* 0x000fe200078e0000 */
[----:B------:R-:W-:Y:S02]  /*0680*/  LOP3.LUT R10, R7, 0xff, RZ, 0xc0, !PT ;  /* 0x000000ff070a7812 */ /* 0x000fe400078ec0ff */
[----:B------:R-:W-:-:S03]  /*0690*/  LOP3.LUT R8, R3, 0xff, RZ, 0xc0, !PT ;  /* 0x000000ff03087812 */ /* 0x000fc600078ec0ff */
[----:B------:R-:W-:Y:S02]  /*06a0*/  VIADD R13, R10, 0xffffffff ;  /* 0xffffffff0a0d7836 */ /* 0x000fe40000000000 */
[----:B------:R-:W-:-:S03]  /*06b0*/  VIADD R12, R8, 0xffffffff ;  /* 0xffffffff080c7836 */ /* 0x000fc60000000000 */
[----:B------:R-:W-:-:S04]  /*06c0*/  ISETP.GT.U32.AND P0, PT, R13, 0xfd, PT ;  /* 0x000000fd0d00780c */ /* 0x000fc80003f04070 */
[----:B------:R-:W-:-:S13]  /*06d0*/  ISETP.GT.U32.OR P0, PT, R12, 0xfd, P0 ;  /* 0x000000fd0c00780c */ /* 0x000fda0000704470 */
[----:B------:R-:W-:Y:S01]  /*06e0*/  @!P0 IMAD.MOV.U32 R7, RZ, RZ, RZ ;  /* 0x000000ffff078224 */ /* 0x000fe200078e00ff */
[----:B------:R-:W-:Y:S06]  /*06f0*/  @!P0 BRA `(.L_x_11) ;  /* 0x0000000000608947 */ /* 0x000fec0003800000 */
[----:B------:R-:W-:Y:S01]  /*0700*/  FSETP.GTU.FTZ.AND P0, PT, |R0|, +INF , PT ;  /* 0x7f8000000000780b */ /* 0x000fe20003f1c200 */
[----:B------:R-:W-:Y:S01]  /*0710*/  IMAD.MOV.U32 R3, RZ, RZ, R9 ;  /* 0x000000ffff037224 */ /* 0x000fe200078e0009 */
[----:B------:R-:W-:-:S04]  /*0720*/  FSETP.GTU.FTZ.AND P1, PT, |R9|, +INF , PT ;  /* 0x7f8000000900780b */ /* 0x000fc80003f3c200 */
[----:B------:R-:W-:-:S13]  /*0730*/  PLOP3.LUT P0, PT, P0, P1, PT, 0xf8, 0x8f ;  /* 0x00000000008f781c */ /* 0x000fda0000703f70 */
[----:B------:R-:W-:Y:S05]  /*0740*/  @P0 BRA `(.L_x_12) ;  /* 0x00000004004c0947 */ /* 0x000fea0003800000 */
[----:B------:R-:W-:-:S13]  /*0750*/  LOP3.LUT P0, RZ, R9, 0x7fffffff, R11, 0xc8, !PT ;  /* 0x7fffffff09ff7812 */ /* 0x000fda000780c80b */
[----:B------:R-:W-:Y:S05]  /*0760*/  @!P0 BRA `(.L_x_13) ;  /* 0x00000004003c8947 */ /* 0x000fea0003800000 */
[C---:B------:R-:W-:Y:S02]  /*0770*/  FSETP.NEU.FTZ.AND P2, PT, |R0|.reuse, +INF , PT ;  /* 0x7f8000000000780b */ /* 0x040fe40003f5d200 */
[----:B------:R-:W-:Y:S02]  /*0780*/  FSETP.NEU.FTZ.AND P1, PT, |R3|, +INF , PT ;  /* 0x7f8000000300780b */ /* 0x000fe40003f3d200 */
[----:B------:R-:W-:-:S11]  /*0790*/  FSETP.NEU.FTZ.AND P0, PT, |R0|, +INF , PT ;  /* 0x7f8000000000780b */ /* 0x000fd60003f1d200 */
[----:B------:R-:W-:Y:S05]  /*07a0*/  @!P1 BRA !P2, `(.L_x_13) ;  /* 0x00000004002c9947 */ /* 0x000fea0005000000 */
[----:B------:R-:W-:-:S04]  /*07b0*/  LOP3.LUT P2, RZ, R11, 0x7fffffff, RZ, 0xc0, !PT ;  /* 0x7fffffff0bff7812 */ /* 0x000fc8000784c0ff */
[----:B------:R-:W-:-:S13]  /*07c0*/  PLOP3.LUT P1, PT, P1, P2, PT, 0x2f, 0xf2 ;  /* 0x0000000000f2781c */ /* 0x000fda0000f24577 */
[----:B------:R-:W-:Y:S05]  /*07d0*/  @P1 BRA `(.L_x_14) ;  /* 0x0000000400181947 */ /* 0x000fea0003800000 */
[----:B------:R-:W-:-:S04]  /*07e0*/  LOP3.LUT P1, RZ, R9, 0x7fffffff, RZ, 0xc0, !PT ;  /* 0x7fffffff09ff7812 */ /* 0x000fc8000782c0ff */
[----:B------:R-:W-:-:S13]  /*07f0*/  PLOP3.LUT P0, PT, P0, P1, PT, 0x2f, 0xf2 ;  /* 0x0000000000f2781c */ /* 0x000fda0000702577 */
[----:B------:R-:W-:Y:S05]  /*0800*/  @P0 BRA `(.L_x_15) ;  /* 0x0000000400000947 */ /* 0x000fea0003800000 */
[----:B------:R-:W-:Y:S02]  /*0810*/  ISETP.GE.AND P0, PT, R12, RZ, PT ;  /* 0x000000ff0c00720c */ /* 0x000fe40003f06270 */
[----:B------:R-:W-:-:S11]  /*0820*/  ISETP.GE.AND P1, PT, R13, RZ, PT ;  /* 0x000000ff0d00720c */ /* 0x000fd60003f26270 */
[----:B------:R-:W-:Y:S02]  /*0830*/  @P0 IMAD.MOV.U32 R7, RZ, RZ, RZ ;  /* 0x000000ffff070224 */ /* 0x000fe400078e00ff */
[----:B------:R-:W-:Y:S01]  /*0840*/  @!P0 FFMA R11, R0, 1.84467440737095516160e+19, RZ ;  /* 0x5f800000000b8823 */ /* 0x000fe200000000ff */
[----:B------:R-:W-:Y:S02]  /*0850*/  @!P0 IMAD.MOV.U32 R7, RZ, RZ, -0x40 ;  /* 0xffffffc0ff078424 */ /* 0x000fe400078e00ff */
[----:B------:R-:W-:Y:S02]  /*0860*/  @!P1 FFMA R9, R3, 1.84467440737095516160e+19, RZ ;  /* 0x5f80000003099823 */ /* 0x000fe400000000ff */
[----:B------:R-:W-:-:S07]  /*0870*/  @!P1 VIADD R7, R7, 0x40 ;  /* 0x0000004007079836 */ /* 0x000fce0000000000 */
.L_x_11:
[----:B------:R-:W-:Y:S01]  /*0880*/  LEA R0, R10, 0xc0800000, 0x17 ;  /* 0xc08000000a007811 */ /* 0x000fe200078eb8ff */
[----:B------:R-:W-:Y:S01]  /*0890*/  VIADD R8, R8, 0xffffff81 ;  /* 0xffffff8108087836 */ /* 0x000fe20000000000 */
[----:B------:R-:W-:Y:S03]  /*08a0*/  BSSY.RECONVERGENT B4, `(.L_x_16) ;  /* 0x0000035000047945 */ /* 0x000fe60003800200 */
[----:B------:R-:W-:Y:S02]  /*08b0*/  IMAD.IADD R9, R9, 0x1, -R0 ;  /* 0x0000000109097824 */ /* 0x000fe400078e0a00 */
[C---:B------:R-:W-:Y:S01]  /*08c0*/  IMAD R0, R8.reuse, -0x800000, R11 ;  /* 0xff80000008007824 */ /* 0x040fe200078e020b */
[----:B------:R-:W-:Y:S01]  /*08d0*/  IADD3 R8, PT, PT, R8, 0x7f, -R10 ;  /* 0x0000007f08087810 */ /* 0x000fe20007ffe80a */
[----:B------:R-:W0:Y:S01]  /*08e0*/  MUFU.RCP R3, R9 ;  /* 0x0000000900037308 */ /* 0x000e220000001000 */
[----:B------:R-:W-:-:S03]  /*08f0*/  FADD.FTZ R13, -R9, -RZ ;  /* 0x800000ff090d7221 */ /* 0x000fc60000010100 */
[----:B------:R-:W-:Y:S02]  /*0900*/  IMAD.IADD R8, R8, 0x1, R7 ;  /* 0x0000000108087824 */ /* 0x000fe400078e0207 */
[----:B0-----:R-:W-:-:S04]  /*0910*/  FFMA R12, R3, R13, 1 ;  /* 0x3f800000030c7423 */ /* 0x001fc8000000000d */
[----:B------:R-:W-:-:S04]  /*0920*/  FFMA R14, R3, R12, R3 ;  /* 0x0000000c030e7223 */ /* 0x000fc80000000003 */
[----:B------:R-:W-:-:S04]  /*0930*/  FFMA R3, R0, R14, RZ ;  /* 0x0000000e00037223 */ /* 0x000fc800000000ff */
[----:B------:R-:W-:-:S04]  /*0940*/  FFMA R12, R13, R3, R0 ;  /* 0x000000030d0c7223 */ /* 0x000fc80000000000 */
[----:B------:R-:W-:-:S04]  /*0950*/  FFMA R11, R14, R12, R3 ;  /* 0x0000000c0e0b7223 */ /* 0x000fc80000000003 */
[----:B------:R-:W-:-:S04]  /*0960*/  FFMA R12, R13, R11, R0 ;  /* 0x0000000b0d0c7223 */ /* 0x000fc80000000000 */
[----:B------:R-:W-:-:S05]  /*0970*/  FFMA R0, R14, R12, R11 ;  /* 0x0000000c0e007223 */ /* 0x000fca000000000b */
[----:B------:R-:W-:-:S04]  /*0980*/  SHF.R.U32.HI R3, RZ, 0x17, R0 ;  /* 0x00000017ff037819 */ /* 0x000fc80000011600 */
[----:B------:R-:W-:-:S05]  /*0990*/  LOP3.LUT R3, R3, 0xff, RZ, 0xc0, !PT ;  /* 0x000000ff03037812 */ /* 0x000fca00078ec0ff */
[----:B------:R-:W-:-:S04]  /*09a0*/  IMAD.IADD R9, R3, 0x1, R8 ;  /* 0x0000000103097824 */ /* 0x000fc800078e0208 */
[----:B------:R-:W-:-:S05]  /*09b0*/  VIADD R3, R9, 0xffffffff ;  /* 0xffffffff09037836 */ /* 0x000fca0000000000 */
[----:B------:R-:W-:-:S13]  /*09c0*/  ISETP.GE.U32.AND P0, PT, R3, 0xfe, PT ;  /* 0x000000fe0300780c */ /* 0x000fda0003f06070 */
[----:B------:R-:W-:Y:S05]  /*09d0*/  @!P0 BRA `(.L_x_17) ;  /* 0x0000000000808947 */ /* 0x000fea0003800000 */
[----:B------:R-:W-:-:S13]  /*09e0*/  ISETP.GT.AND P0, PT, R9, 0xfe, PT ;  /* 0x000000fe0900780c */ /* 0x000fda0003f04270 */
[----:B------:R-:W-:Y:S05]  /*09f0*/  @P0 BRA `(.L_x_18) ;  /* 0x00000000006c0947 */ /* 0x000fea0003800000 */
[----:B------:R-:W-:-:S13]  /*0a00*/  ISETP.GE.AND P0, PT, R9, 0x1, PT ;  /* 0x000000010900780c */ /* 0x000fda0003f06270 */
[----:B------:R-:W-:Y:S05]  /*0a10*/  @P0 BRA `(.L_x_19) ;  /* 0x0000000000740947 */ /* 0x000fea0003800000 */
[----:B------:R-:W-:Y:S02]  /*0a20*/  ISETP.GE.AND P0, PT, R9, -0x18, PT ;  /* 0xffffffe80900780c */ /* 0x000fe40003f06270 */
[----:B------:R-:W-:-:S11]  /*0a30*/  LOP3.LUT R0, R0, 0x80000000, RZ, 0xc0, !PT ;  /* 0x8000000000007812 */ /* 0x000fd600078ec0ff */
[----:B------:R-:W-:Y:S05]  /*0a40*/  @!P0 BRA `(.L_x_19) ;  /* 0x0000000000688947 */ /* 0x000fea0003800000 */
[CCC-:B------:R-:W-:Y:S01]  /*0a50*/  FFMA.RZ R3, R14.reuse, R12.reuse, R11.reuse ;  /* 0x0000000c0e037223 */ /* 0x1c0fe2000000c00b */
[C---:B------:R-:W-:Y:S02]  /*0a60*/  VIADD R10, R9.reuse, 0x20 ;  /* 0x00000020090a7836 */ /* 0x040fe40000000000 */
[CCC-:B------:R-:W-:Y:S01]  /*0a70*/  FFMA.RM R8, R14.reuse, R12.reuse, R11.reuse ;  /* 0x0000000c0e087223 */ /* 0x1c0fe2000000400b */
[----:B------:R-:W-:Y:S02]  /*0a80*/  ISETP.NE.AND P2, PT, R9, RZ, PT ;  /* 0x000000ff0900720c */ /* 0x000fe40003f45270 */
[----:B------:R-:W-:Y:S01]  /*0a90*/  LOP3.LUT R7, R3, 0x7fffff, RZ, 0xc0, !PT ;  /* 0x007fffff03077812 */ /* 0x000fe200078ec0ff */
[----:B------:R-:W-:Y:S01]  /*0aa0*/  FFMA.RP R3, R14, R12, R11 ;  /* 0x0000000c0e037223 */ /* 0x000fe2000000800b */
[----:B------:R-:W-:Y:S01]  /*0ab0*/  ISETP.NE.AND P1, PT, R9, RZ, PT ;  /* 0x000000ff0900720c */ /* 0x000fe20003f25270 */
[----:B------:R-:W-:Y:S01]  /*0ac0*/  IMAD.MOV R9, RZ, RZ, -R9 ;  /* 0x000000ffff097224 */ /* 0x000fe200078e0a09 */
[----:B------:R-:W-:-:S02]  /*0ad0*/  LOP3.LUT R7, R7, 0x800000, RZ, 0xfc, !PT ;  /* 0x0080000007077812 */ /* 0x000fc400078efcff */
[----:B------:R-:W-:Y:S02]  /*0ae0*/  FSETP.NEU.FTZ.AND P0, PT, R3, R8, PT ;  /* 0x000000080300720b */ /* 0x000fe40003f1d000 */
[----:B------:R-:W-:Y:S02]  /*0af0*/  SHF.L.U32 R10, R7, R10, RZ ;  /* 0x0000000a070a7219 */ /* 0x000fe400000006ff */
[----:B------:R-:W-:Y:S02]  /*0b00*/  SEL R8, R9, RZ, P2 ;  /* 0x000000ff09087207 */ /* 0x000fe40001000000 */
[----:B------:R-:W-:Y:S02]  /*0b10*/  ISETP.NE.AND P1, PT, R10, RZ, P1 ;  /* 0x000000ff0a00720c */ /* 0x000fe40000f25270 */
[----:B------:R-:W-:Y:S02]  /*0b20*/  SHF.R.U32.HI R8, RZ, R8, R7 ;  /* 0x00000008ff087219 */ /* 0x000fe40000011607 */
[----:B------:R-:W-:-:S02]  /*0b30*/  PLOP3.LUT P0, PT, P0, P1, PT, 0xf8, 0x8f ;  /* 0x00000000008f781c */ /* 0x000fc40000703f70 */
[----:B------:R-:W-:Y:S02]  /*0b40*/  SHF.R.U32.HI R10, RZ, 0x1, R8 ;  /* 0x00000001ff0a7819 */ /* 0x000fe40000011608 */
[----:B------:R-:W-:-:S04]  /*0b50*/  SEL R3, RZ, 0x1, !P0 ;  /* 0x00000001ff037807 */ /* 0x000fc80004000000 */
[----:B------:R-:W-:-:S04]  /*0b60*/  LOP3.LUT R3, R3, 0x1, R10, 0xf8, !PT ;  /* 0x0000000103037812 */ /* 0x000fc800078ef80a */
[----:B------:R-:W-:-:S05]  /*0b70*/  LOP3.LUT R3, R3, R8, RZ, 0xc0, !PT ;  /* 0x0000000803037212 */ /* 0x000fca00078ec0ff */
[----:B------:R-:W-:-:S05]  /*0b80*/  IMAD.IADD R3, R10, 0x1, R3 ;  /* 0x000000010a037824 */ /* 0x000fca00078e0203 */
[----:B------:R-:W-:Y:S01]  /*0b90*/  LOP3.LUT R0, R3, R0, RZ, 0xfc, !PT ;  /* 0x0000000003007212 */ /* 0x000fe200078efcff */
[----:B------:R-:W-:Y:S06]  /*0ba0*/  BRA `(.L_x_19) ;  /* 0x0000000000107947 */ /* 0x000fec0003800000 */
.L_x_18:
[----:B------:R-:W-:-:S04]  /*0bb0*/  LOP3.LUT R0, R0, 0x80000000, RZ, 0xc0, !PT ;  /* 0x8000000000007812 */ /* 0x000fc800078ec0ff */
[----:B------:R-:W-:Y:S01]  /*0bc0*/  LOP3.LUT R0, R0, 0x7f800000, RZ, 0xfc, !PT ;  /* 0x7f80000000007812 */ /* 0x000fe200078efcff */
[----:B------:R-:W-:Y:S06]  /*0bd0*/  BRA `(.L_x_19) ;  /* 0x0000000000047947 */ /* 0x000fec0003800000 */
.L_x_17:
[----:B------:R-:W-:-:S07]  /*0be0*/  IMAD R0, R8, 0x800000, R0 ;  /* 0x0080000008007824 */ /* 0x000fce00078e0200 */
.L_x_19:
[----:B------:R-:W-:Y:S05]  /*0bf0*/  BSYNC.RECONVERGENT B4 ;  /* 0x0000000000047941 */ /* 0x000fea0003800200 */
.L_x_16:
[----:B------:R-:W-:Y:S05]  /*0c00*/  BRA `(.L_x_20) ;  /* 0x0000000000207947 */ /* 0x000fea0003800000 */
.L_x_15:
[----:B------:R-:W-:-:S04]  /*0c10*/  LOP3.LUT R0, R9, 0x80000000, R11, 0x48, !PT ;  /* 0x8000000009007812 */ /* 0x000fc800078e480b */
[----:B------:R-:W-:Y:S01]  /*0c20*/  LOP3.LUT R0, R0, 0x7f800000, RZ, 0xfc, !PT ;  /* 0x7f80000000007812 */ /* 0x000fe200078efcff */
[----:B------:R-:W-:Y:S06]  /*0c30*/  BRA `(.L_x_20) ;  /* 0x0000000000147947 */ /* 0x000fec0003800000 */
.L_x_14:
[----:B------:R-:W-:Y:S01]  /*0c40*/  LOP3.LUT R0, R9, 0x80000000, R11, 0x48, !PT ;  /* 0x8000000009007812 */ /* 0x000fe200078e480b */
[----:B------:R-:W-:Y:S06]  /*0c50*/  BRA `(.L_x_20) ;  /* 0x00000000000c7947 */ /* 0x000fec0003800000 */
.L_x_13:
[----:B------:R-:W0:Y:S01]  /*0c60*/  MUFU.RSQ R0, -QNAN ;  /* 0xffc0000000007908 */ /* 0x000e220000001400 */
[----:B------:R-:W-:Y:S05]  /*0c70*/  BRA `(.L_x_20) ;  /* 0x0000000000047947 */ /* 0x000fea0003800000 */
.L_x_12:
[----:B------:R-:W-:-:S07]  /*0c80*/  FADD.FTZ R0, R0, R3 ;  /* 0x0000000300007221 */ /* 0x000fce0000010000 */
.L_x_20:
[----:B------:R-:W-:Y:S05]  /*0c90*/  BSYNC.RECONVERGENT B3 ;  /* 0x0000000000037941 */ /* 0x000fea0003800200 */
.L_x_10:
[----:B------:R-:W-:-:S04]  /*0ca0*/  IMAD.MOV.U32 R7, RZ, RZ, 0x0 ;  /* 0x00000000ff077424 */ /* 0x000fc800078e00ff */
[----:B0-----:R-:W-:Y:S05]  /*0cb0*/  RET.REL.NODEC R6 `(_Z17energy_minimalizePiPsS0_iii) ;  /* 0xfffffff006d07950 */ /* 0x001fea0003c3ffff */
.L_x_21:
        /* <DEDUP_REMOVED lines=12> */
.L_x_42:


//--------------------- .text._Z7BM_costyyPsiii   --------------------------
	.section	.text._Z7BM_costyyPsiii,"ax",@progbits
	.align	128
        .global         _Z7BM_costyyPsiii
        .type           _Z7BM_costyyPsiii,@function
        .size           _Z7BM_costyyPsiii,(.L_x_45 - _Z7BM_costyyPsiii)
        .other          _Z7BM_costyyPsiii,@"STO_CUDA_ENTRY STV_DEFAULT"
_Z7BM_costyyPsiii:
.text._Z7BM_costyyPsiii:
[----:B------:R-:W-:Y:S01]  /*0000*/  LDC R1, c[0x0][0x37c] ;  /* 0x0000df00ff017b82 */ /* 0x000fe20000000800 */
[----:B------:R-:W0:Y:S07]  /*0010*/  S2R R0, SR_TID.X ;  /* 0x0000000000007919 */ /* 0x000e2e0000002100 */
[----:B------:R-:W1:Y:S01]  /*0020*/  S2UR UR8, SR_CTAID.X ;  /* 0x00000000000879c3 */ /* 0x000e620000002500 */
[----:B------:R-:W2:Y:S01]  /*0030*/  LDCU UR4, c[0x0][0x388] ;  /* 0x00007100ff0477ac */ /* 0x000ea20008000800 */
[----:B------:R-:W-:Y:S01]  /*0040*/  IMAD.MOV.U32 R6, RZ, RZ, -0x3e000000 ;  /* 0xc2000000ff067424 */ /* 0x000fe200078e00ff */
[----:B------:R-:W-:Y:S01]  /*0050*/  UMOV UR5, URZ ;  /* 0x000000ff00057c82 */ /* 0x000fe20008000000 */
[----:B------:R-:W3:Y:S01]  /*0060*/  LDCU UR6, c[0x0][0x380] ;  /* 0x00007000ff0677ac */ /* 0x000ee20008000800 */
[----:B------:R-:W-:Y:S01]  /*0070*/  UMOV UR7, URZ ;  /* 0x000000ff00077c82 */ /* 0x000fe20008000000 */
[----:B-1----:R-:W-:-:S02]  /*0080*/  I2FP.F32.U32 R3, UR8 ;  /* 0x0000000800037c45 */ /* 0x002fc40008201000 */
[----:B0-----:R-:W-:-:S04]  /*0090*/  I2FP.F32.U32 R2, R0 ;  /* 0x0000000000027245 */ /* 0x001fc80000201000 */
[----:B--2---:R0:W5:Y:S01]  /*00a0*/  TEX.LL RZ, R4, R2, R6, UR4, 2D, 0x1 ;  /* 0x28ff040602047f60 */ /* 0x00416200089e01ff */
[----:B---3--:R1:W5:Y:S01]  /*00b0*/  TEX.LL RZ, R12, R2, R6, UR6, 2D, 0x1 ;  /* 0x28ff0606020c7f60 */ /* 0x00836200089e01ff */
[----:B------:R-:W2:Y:S08]  /*00c0*/  LDC R7, c[0x0][0x3a0] ;  /* 0x0000e800ff077b82 */ /* 0x000eb00000000800 */
[----:B0-----:R-:W0:Y:S01]  /*00d0*/  S2UR UR5, SR_CgaCtaId ;  /* 0x00000000000579c3 */ /* 0x001e220000008800 */
[----:B------:R-:W-:Y:S01]  /*00e0*/  UMOV UR4, 0x400 ;  /* 0x0000040000047882 */ /* 0x000fe20000000000 */
[----:B--2---:R-:W-:Y:S01]  /*00f0*/  ISETP.GE.AND P0, PT, R7, 0x1, PT ;  /* 0x000000010700780c */ /* 0x004fe20003f06270 */
[----:B0-----:R-:W-:-:S06]  /*0100*/  ULEA UR5, UR5, UR4, 0x18 ;  /* 0x0000000405057291 */ /* 0x001fcc000f8ec0ff */
[----:B------:R-:W-:Y:S01]  /*0110*/  LEA R5, R0, UR5, 0x1 ;  /* 0x0000000500057c11 */ /* 0x000fe2000f8e08ff */
[----:B------:R-:W-:-:S04]  /*0120*/  DEPBAR.LE SB5, 0x1 ;  /* 0x0000d0400000791a */ /* 0x000fc80000000000 */
[----:B------:R-:W-:-:S05]  /*0130*/  LOP3.LUT R4, R4, 0xff, RZ, 0xc0, !PT ;  /* 0x000000ff04047812 */ /* 0x000fca00078ec0ff */
[----:B------:R1:W-:Y:S01]  /*0140*/  STS.U16 [R5], R4 ;  /* 0x0000000405007388 */ /* 0x0003e20000000400 */
[----:B------:R-:W-:Y:S06]  /*0150*/  BAR.SYNC.DEFER_BLOCKING 0x0 ;  /* 0x0000000000007b1d */ /* 0x000fec0000010000 */
[----:B-1----:R-:W-:Y:S05]  /*0160*/  @!P0 EXIT ;  /* 0x000000000000894d */ /* 0x002fea0003800000 */
[C---:B------:R-:W-:Y:S01]  /*0170*/  ISETP.GE.U32.AND P1, PT, R7.reuse, 0x4, PT ;  /* 0x000000040700780c */ /* 0x040fe20003f26070 */
[----:B------:R-:W0:Y:S01]  /*0180*/  LDCU.64 UR10, c[0x0][0x358] ;  /* 0x00006b00ff0a77ac */ /* 0x000e220008000a00 */
[C---:B------:R-:W-:Y:S01]  /*0190*/  LOP3.LUT R18, R7.reuse, 0x3, RZ, 0xc0, !PT ;  /* 0x0000000307127812 */ /* 0x040fe200078ec0ff */
[----:B------:R-:W-:Y:S01]  /*01a0*/  IMAD R13, R7, UR8, RZ ;  /* 0x00000008070d7c24 */ /* 0x000fe2000f8e02ff */
[----:B-----5:R-:W-:Y:S01]  /*01b0*/  LOP3.LUT R12, R12, 0xff, RZ, 0xc0, !PT ;  /* 0x000000ff0c0c7812 */ /* 0x020fe200078ec0ff */
[----:B------:R-:W-:Y:S01]  /*01c0*/  IMAD.MOV.U32 R15, RZ, RZ, RZ ;  /* 0x000000ffff0f7224 */ /* 0x000fe200078e00ff */
[----:B------:R-:W-:-:S07]  /*01d0*/  ISETP.NE.AND P0, PT, R18, RZ, PT ;  /* 0x000000ff1200720c */ /* 0x000fce0003f05270 */
[----:B------:R-:W-:Y:S06]  /*01e0*/  @!P1 BRA `(.L_x_22) ;  /* 0x0000000000b89947 */ /* 0x000fec0003800000 */
[----:B------:R-:W1:Y:S01]  /*01f0*/  LDC R17, c[0x0][0x398] ;  /* 0x0000e600ff117b82 */ /* 0x000e620000000800 */
[----:B------:R-:W2:Y:S01]  /*0200*/  LDCU UR4, c[0x0][0x398] ;  /* 0x00007300ff0477ac */ /* 0x000ea20008000800 */
[----:B------:R-:W-:Y:S01]  /*0210*/  LOP3.LUT R15, R7, 0x7ffffffc, RZ, 0xc0, !PT ;  /* 0x7ffffffc070f7812 */ /* 0x000fe200078ec0ff */
[----:B------:R-:W-:-:S05]  /*0220*/  VIADD R14, R5, 0xfffffffe ;  /* 0xfffffffe050e7836 */ /* 0x000fca0000000000 */
[----:B------:R-:W3:Y:S01]  /*0230*/  LDC.64 R2, c[0x0][0x390] ;  /* 0x0000e400ff027b82 */ /* 0x000ee20000000a00 */
[----:B--2---:R-:W-:Y:S01]  /*0240*/  IMAD R16, R13, UR4, R0 ;  /* 0x000000040d107c24 */ /* 0x004fe2000f8e0200 */
[----:B------:R-:W-:-:S06]  /*0250*/  UMOV UR4, URZ ;  /* 0x000000ff00047c82 */ /* 0x000fcc0008000000 */
.L_x_23:
[C---:B------:R-:W-:Y:S01]  /*0260*/  ISETP.GE.U32.AND P1, PT, R0.reuse, UR4, PT ;  /* 0x0000000400007c0c */ /* 0x040fe2000bf26070 */
[----:B------:R-:W-:Y:S02]  /*0270*/  UIADD3 UR6, UPT, UPT, UR4, 0x2, URZ ;  /* 0x0000000204067890 */ /* 0x000fe4000fffe0ff */
[----:B------:R-:W-:Y:S01]  /*0280*/  ISETP.GT.U32.AND P2, PT, R0, UR4, PT ;  /* 0x0000000400007c0c */ /* 0x000fe2000bf44070 */
[----:B------:R-:W-:Y:S01]  /*0290*/  UIADD3 UR7, UPT, UPT, UR4, 0x3, URZ ;  /* 0x0000000304077890 */ /* 0x000fe2000fffe0ff */
[----:B--23--:R-:W-:Y:S01]  /*02a0*/  IMAD.WIDE R4, R16, 0x2, R2 ;  /* 0x0000000210047825 */ /* 0x00cfe200078e0202 */
[----:B------:R-:W-:-:S03]  /*02b0*/  UIADD3 UR4, UPT, UPT, UR4, 0x4, URZ ;  /* 0x0000000404047890 */ /* 0x000fc6000fffe0ff */
[----:B------:R-:W-:Y:S01]  /*02c0*/  HFMA2 R21, -RZ, RZ, 0, +QNAN ;  /* 0x00007fffff157431 */ /* 0x000fe200000001ff */
[C---:B------:R-:W-:Y:S01]  /*02d0*/  ISETP.GE.U32.AND P3, PT, R0.reuse, UR6, PT ;  /* 0x0000000600007c0c */ /* 0x040fe2000bf66070 */
[----:B------:R-:W-:Y:S01]  /*02e0*/  IMAD.MOV.U32 R25, RZ, RZ, 0x7fff ;  /* 0x00007fffff197424 */ /* 0x000fe200078e00ff */
[----:B------:R-:W-:Y:S01]  /*02f0*/  ISETP.GE.U32.AND P4, PT, R0, UR7, PT ;  /* 0x0000000700007c0c */ /* 0x000fe2000bf86070 */
[C---:B-1----:R-:W-:Y:S01]  /*0300*/  IMAD.WIDE R6, R17.reuse, 0x2, R4 ;  /* 0x0000000211067825 */ /* 0x042fe200078e0204 */
[C---:B------:R-:W-:Y:S01]  /*0310*/  LEA R16, R17.reuse, R16, 0x2 ;  /* 0x0000001011107211 */ /* 0x040fe200078e10ff */
[----:B------:R-:W1:Y:S02]  /*0320*/  @P1 LDS.S16 R29, [R14+0x2] ;  /* 0x000002000e1d1984 */ /* 0x000e640000000600 */
[----:B------:R-:W-:Y:S02]  /*0330*/  IMAD.MOV.U32 R23, RZ, RZ, 0x7fff ;  /* 0x00007fffff177424 */ /* 0x000fe400078e00ff */
[----:B------:R-:W-:Y:S01]  /*0340*/  IMAD.WIDE R8, R17, 0x2, R6 ;  /* 0x0000000211087825 */ /* 0x000fe200078e0206 */
[----:B------:R-:W2:Y:S03]  /*0350*/  @P2 LDS.S16 R10, [R14] ;  /* 0x000000000e0a2984 */ /* 0x000ea60000000600 */
[----:B------:R-:W-:Y:S01]  /*0360*/  IMAD.MOV.U32 R19, RZ, RZ, 0x7fff ;  /* 0x00007fffff137424 */ /* 0x000fe200078e00ff */
[----:B------:R-:W3:Y:S04]  /*0370*/  @P3 LDS.S16 R27, [R14+-0x2] ;  /* 0xfffffe000e1b3984 */ /* 0x000ee80000000600 */
[----:B------:R4:W0:Y:S02]  /*0380*/  @P4 LDS.S16 R11, [R14+-0x4] ;  /* 0xfffffc000e0b4984 */ /* 0x0008240000000600 */
[----:B----4-:R-:W-:-:S02]  /*0390*/  VIADD R14, R14, 0xfffffff8 ;  /* 0xfffffff80e0e7836 */ /* 0x010fc40000000000 */
[C---:B-1----:R-:W-:Y:S02]  /*03a0*/  @P1 IMAD.IADD R29, R12.reuse, 0x1, -R29 ;  /* 0x000000010c1d1824 */ /* 0x042fe400078e0a1d */
[----:B--2---:R-:W-:-:S03]  /*03b0*/  @P2 IMAD.IADD R10, R12, 0x1, -R10 ;  /* 0x000000010c0a2824 */ /* 0x004fc600078e0a0a */
[----:B------:R-:W-:Y:S01]  /*03c0*/  @P1 IABS R29, R29 ;  /* 0x0000001d001d1213 */ /* 0x000fe20000000000 */
[----:B---3--:R-:W-:Y:S01]  /*03d0*/  @P3 IMAD.IADD R27, R12, 0x1, -R27 ;  /* 0x000000010c1b3824 */ /* 0x008fe200078e0a1b */
[----:B------:R-:W-:-:S03]  /*03e0*/  @P2 IABS R10, R10 ;  /* 0x0000000a000a2213 */ /* 0x000fc60000000000 */
[----:B------:R-:W-:Y:S01]  /*03f0*/  @P1 IMAD.MOV.U32 R25, RZ, RZ, R29 ;  /* 0x000000ffff191224 */ /* 0x000fe200078e001d */
[----:B------:R-:W-:Y:S02]  /*0400*/  ISETP.NE.AND P1, PT, R15, UR4, PT ;  /* 0x000000040f007c0c */ /* 0x000fe4000bf25270 */
[----:B0-----:R-:W-:Y:S01]  /*0410*/  @P4 IADD3 R11, PT, PT, R12, -R11, RZ ;  /* 0x8000000b0c0b4210 */ /* 0x001fe20007ffe0ff */
[----:B------:R-:W-:Y:S01]  /*0420*/  @P2 IMAD.MOV.U32 R23, RZ, RZ, R10 ;  /* 0x000000ffff172224 */ /* 0x000fe200078e000a */
[----:B------:R-:W-:Y:S01]  /*0430*/  @P3 IABS R27, R27 ;  /* 0x0000001b001b3213 */ /* 0x000fe20000000000 */
[----:B------:R2:W-:Y:S01]  /*0440*/  STG.E.U16 desc[UR10][R4.64], R25 ;  /* 0x0000001904007986 */ /* 0x0005e2000c10150a */
[----:B------:R-:W-:-:S03]  /*0450*/  @P4 IABS R11, R11 ;  /* 0x0000000b000b4213 */ /* 0x000fc60000000000 */
[----:B------:R-:W-:Y:S01]  /*0460*/  @P3 IMAD.MOV.U32 R21, RZ, RZ, R27 ;  /* 0x000000ffff153224 */ /* 0x000fe200078e001b */
[----:B------:R2:W-:Y:S01]  /*0470*/  STG.E.U16 desc[UR10][R6.64], R23 ;  /* 0x0000001706007986 */ /* 0x0005e2000c10150a */
[----:B------:R-:W-:Y:S02]  /*0480*/  @P4 IMAD.MOV.U32 R19, RZ, RZ, R11 ;  /* 0x000000ffff134224 */ /* 0x000fe400078e000b */
[----:B------:R-:W-:Y:S01]  /*0490*/  IMAD.WIDE R10, R17, 0x2, R8 ;  /* 0x00000002110a7825 */ /* 0x000fe200078e0208 */
[----:B------:R2:W-:Y:S04]  /*04a0*/  STG.E.U16 desc[UR10][R8.64], R21 ;  /* 0x0000001508007986 */ /* 0x0005e8000c10150a */
[----:B------:R2:W-:Y:S01]  /*04b0*/  STG.E.U16 desc[UR10][R10.64], R19 ;  /* 0x000000130a007986 */ /* 0x0005e2000c10150a */
[----:B------:R-:W-:Y:S05]  /*04c0*/  @P1 BRA `(.L_x_23) ;  /* 0xfffffffc00641947 */ /* 0x000fea000383ffff */
.L_x_22:
[----:B0-----:R-:W-:Y:S05]  /*04d0*/  @!P0 EXIT ;  /* 0x000000000000894d */ /* 0x001fea0003800000 */
[----:B------:R-:W0:Y:S01]  /*04e0*/  LDC R2, c[0x0][0x3a0] ;  /* 0x0000e800ff027b82 */ /* 0x000e220000000800 */
[----:B------:R-:W-:Y:S02]  /*04f0*/  ISETP.NE.AND P0, PT, R18, 0x1, PT ;  /* 0x000000011200780c */ /* 0x000fe40003f05270 */
[----:B0-----:R-:W-:-:S04]  /*0500*/  LOP3.LUT R2, R2, 0x1, RZ, 0xc0, !PT ;  /* 0x0000000102027812 */ /* 0x001fc800078ec0ff */
[----:B------:R-:W-:-:S07]  /*0510*/  ISETP.NE.U32.AND P2, PT, R2, 0x1, PT ;  /* 0x000000010200780c */ /* 0x000fce0003f45070 */
[----:B------:R-:W-:Y:S06]  /*0520*/  @!P0 BRA `(.L_x_24) ;  /* 0x0000000000608947 */ /* 0x000fec0003800000 */
[CC--:B------:R-:W-:Y:S01]  /*0530*/  ISETP.GE.U32.AND P0, PT, R0.reuse, R15.reuse, PT ;  /* 0x0000000f0000720c */ /* 0x0c0fe20003f06070 */
[C-C-:B------:R-:W-:Y:S01]  /*0540*/  IMAD.IADD R2, R0.reuse, 0x1, -R15.reuse ;  /* 0x0000000100027824 */ /* 0x140fe200078e0a0f */
[----:B------:R-:W-:Y:S01]  /*0550*/  ISETP.GT.U32.AND P1, PT, R0, R15, PT ;  /* 0x0000000f0000720c */ /* 0x000fe20003f24070 */
[----:B--2---:R-:W0:Y:S01]  /*0560*/  LDC R11, c[0x0][0x398] ;  /* 0x0000e600ff0b7b82 */ /* 0x004e220000000800 */
[----:B------:R-:W-:Y:S02]  /*0570*/  IMAD.IADD R7, R13, 0x1, R15 ;  /* 0x000000010d077824 */ /* 0x000fe400078e020f */
[----:B------:R-:W-:Y:S01]  /*0580*/  LEA R6, R2, UR5, 0x1 ;  /* 0x0000000502067c11 */ /* 0x000fe2000f8e08ff */
[----:B------:R-:W-:Y:S02]  /*0590*/  IMAD.MOV.U32 R8, RZ, RZ, 0x7fff ;  /* 0x00007fffff087424 */ /* 0x000fe400078e00ff */
[----:B------:R-:W-:Y:S02]  /*05a0*/  VIADD R15, R15, 0x2 ;  /* 0x000000020f0f7836 */ /* 0x000fe40000000000 */
[----:B------:R-:W1:Y:S02]  /*05b0*/  LDC.64 R2, c[0x0][0x390] ;  /* 0x0000e400ff027b82 */ /* 0x000e640000000a00 */
[----:B------:R-:W2:Y:S04]  /*05c0*/  @P0 LDS.S16 R5, [R6] ;  /* 0x0000000006050984 */ /* 0x000ea80000000600 */
[----:B------:R-:W3:Y:S01]  /*05d0*/  @P1 LDS.S16 R9, [R6+-0x2] ;  /* 0xfffffe0006091984 */ /* 0x000ee20000000600 */
[----:B0-----:R-:W-:-:S04]  /*05e0*/  IMAD R7, R7, R11, R0 ;  /* 0x0000000b07077224 */ /* 0x001fc800078e0200 */
[----:B-1----:R-:W-:-:S04]  /*05f0*/  IMAD.WIDE R2, R7, 0x2, R2 ;  /* 0x0000000207027825 */ /* 0x002fc800078e0202 */
[----:B------:R-:W-:Y:S01]  /*0600*/  IMAD.MOV.U32 R7, RZ, RZ, 0x7fff ;  /* 0x00007fffff077424 */ /* 0x000fe200078e00ff */
[C---:B--2---:R-:W-:Y:S01]  /*0610*/  @P0 IADD3 R5, PT, PT, R12.reuse, -R5, RZ ;  /* 0x800000050c050210 */ /* 0x044fe20007ffe0ff */
[----:B---3--:R-:W-:-:S03]  /*0620*/  @P1 IMAD.IADD R4, R12, 0x1, -R9 ;  /* 0x000000010c041824 */ /* 0x008fc600078e0a09 */
[----:B------:R-:W-:Y:S02]  /*0630*/  @P0 IABS R5, R5 ;  /* 0x0000000500050213 */ /* 0x000fe40000000000 */
[----:B------:R-:W-:Y:S02]  /*0640*/  PRMT R9, R8, 0x7610, R9 ;  /* 0x0000761008097816 */ /* 0x000fe40000000009 */
[----:B------:R-:W-:Y:S01]  /*0650*/  @P1 IABS R6, R4 ;  /* 0x0000000400061213 */ /* 0x000fe20000000000 */
[----:B------:R-:W-:Y:S02]  /*0660*/  @P0 IMAD.MOV.U32 R7, RZ, RZ, R5 ;  /* 0x000000ffff070224 */ /* 0x000fe400078e0005 */
[----:B------:R-:W-:Y:S01]  /*0670*/  IMAD.WIDE R4, R11, 0x2, R2 ;  /* 0x000000020b047825 */ /* 0x000fe200078e0202 */
[----:B------:R-:W-:Y:S02]  /*0680*/  @P1 MOV R9, R6 ;  /* 0x0000000600091202 */ /* 0x000fe40000000f00 */
[----:B------:R0:W-:Y:S04]  /*0690*/  STG.E.U16 desc[UR10][R2.64], R7 ;  /* 0x0000000702007986 */ /* 0x0001e8000c10150a */
[----:B------:R0:W-:Y:S02]  /*06a0*/  STG.E.U16 desc[UR10][R4.64], R9 ;  /* 0x0000000904007986 */ /* 0x0001e4000c10150a */
.L_x_24:
[----:B------:R-:W-:Y:S05]  /*06b0*/  @P2 EXIT ;  /* 0x000000000000294d */ /* 0x000fea0003800000 */
[----:B------:R-:W-:Y:S01]  /*06c0*/  ISETP.GE.U32.AND P0, PT, R0, R15, PT ;  /* 0x0000000f0000720c */ /* 0x000fe20003f06070 */
[----:B------:R-:W1:Y:S01]  /*06d0*/  LDCU UR4, c[0x0][0x398] ;  /* 0x00007300ff0477ac */ /* 0x000e620008000800 */
[----:B--2---:R-:W-:Y:S02]  /*06e0*/  HFMA2 R6, -RZ, RZ, 0, +QNAN ;  /* 0x00007fffff067431 */ /* 0x004fe400000001ff */
[----:B------:R-:W-:-:S09]  /*06f0*/  IMAD.IADD R13, R13, 0x1, R15 ;  /* 0x000000010d0d7824 */ /* 0x000fd200078e020f */
[----:B0-----:R-:W-:-:S05]  /*0700*/  @P0 IMAD.IADD R2, R0, 0x1, -R15 ;  /* 0x0000000100020824 */ /* 0x001fca00078e0a0f */
[----:B------:R-:W-:Y:S01]  /*0710*/  @P0 LEA R4, R2, UR5, 0x1 ;  /* 0x0000000502040c11 */ /* 0x000fe2000f8e08ff */
[----:B-1----:R-:W-:Y:S01]  /*0720*/  IMAD R13, R13, UR4, R0 ;  /* 0x000000040d0d7c24 */ /* 0x002fe2000f8e0200 */
[----:B------:R-:W0:Y:S03]  /*0730*/  LDC.64 R2, c[0x0][0x390] ;  /* 0x0000e400ff027b82 */ /* 0x000e260000000a00 */
[----:B------:R-:W1:Y:S01]  /*0740*/  @P0 LDS.S16 R5, [R4] ;  /* 0x0000000004050984 */ /* 0x000e620000000600 */
[----:B0-----:R-:W-:-:S04]  /*0750*/  IMAD.WIDE R2, R13, 0x2, R2 ;  /* 0x000000020d027825 */ /* 0x001fc800078e0202 */
[--C-:B-1----:R-:W-:Y:S01]  /*0760*/  @P0 IMAD.IADD R12, R12, 0x1, -R5.reuse ;  /* 0x000000010c0c0824 */ /* 0x102fe200078e0a05 */
[----:B------:R-:W-:-:S04]  /*0770*/  PRMT R5, R6, 0x7610, R5 ;  /* 0x0000761006057816 */ /* 0x000fc80000000005 */
[----:B------:R-:W-:-:S05]  /*0780*/  @P0 IABS R12, R12 ;  /* 0x0000000c000c0213 */ /* 0x000fca0000000000 */
[----:B------:R-:W-:-:S05]  /*0790*/  @P0 IMAD.MOV.U32 R5, RZ, RZ, R12 ;  /* 0x000000ffff050224 */ /* 0x000fca00078e000c */
[----:B------:R-:W-:Y:S01]  /*07a0*/  STG.E.U16 desc[UR10][R2.64], R5 ;  /* 0x0000000502007986 */ /* 0x000fe2000c10150a */
[----:B------:R-:W-:Y:S05]  /*07b0*/  EXIT ;  /* 0x000000000000794d */ /* 0x000fea0003800000 */
.L_x_25:
        /* <DEDUP_REMOVED lines=12> */
.L_x_45:


//--------------------- .text._Z14path_aggregateiiiiiiPiyPsS0_ --------------------------
	.section	.text._Z14path_aggregateiiiiiiPiyPsS0_,"ax",@progbits
	.align	128
        .global         _Z14path_aggregateiiiiiiPiyPsS0_
        .type           _Z14path_aggregateiiiiiiPiyPsS0_,@function
        .size           _Z14path_aggregateiiiiiiPiyPsS0_,(.L_x_46 - _Z14path_aggregateiiiiiiPiyPsS0_)
        .other          _Z14path_aggregateiiiiiiPiyPsS0_,@"STO_CUDA_ENTRY STV_DEFAULT"
_Z14path_aggregateiiiiiiPiyPsS0_:
.text._Z14path_aggregateiiiiiiPiyPsS0_:
[----:B------:R-:W-:Y:S01]  /*0000*/  LDC R1, c[0x0][0x37c] ;  /* 0x0000df00ff017b82 */ /* 0x000fe20000000800 */
[----:B------:R-:W0:Y:S07]  /*0010*/  S2R R0, SR_TID.X ;  /* 0x0000000000007919 */ /* 0x000e2e0000002100 */
[----:B------:R-:W1:Y:S01]  /*0020*/  S2UR UR6, SR_CgaCtaId ;  /* 0x00000000000679c3 */ /* 0x000e620000008800 */
[----:B------:R-:W2:Y:S01]  /*0030*/  LDCU UR4, c[0x0][0x388] ;  /* 0x00007100ff0477ac */ /* 0x000ea20008000800 */
[----:B------:R-:W-:-:S02]  /*0040*/  IMAD.MOV.U32 R2, RZ, RZ, 0x7fff ;  /* 0x00007fffff027424 */ /* 0x000fc400078e00ff */
[----:B------:R-:W-:Y:S01]  /*0050*/  IMAD.MOV.U32 R3, RZ, RZ, 0x7fff ;  /* 0x00007fffff037424 */ /* 0x000fe200078e00ff */
[----:B------:R-:W3:Y:S01]  /*0060*/  LDCU UR7, c[0x0][0x394] ;  /* 0x00007280ff0777ac */ /* 0x000ee20008000800 */
[----:B------:R-:W-:Y:S02]  /*0070*/  IMAD.MOV.U32 R5, RZ, RZ, 0x7fff ;  /* 0x00007fffff057424 */ /* 0x000fe400078e00ff */
[----:B------:R-:W-:Y:S01]  /*0080*/  IMAD.MOV.U32 R6, RZ, RZ, RZ ;  /* 0x000000ffff067224 */ /* 0x000fe200078e00ff */
[----:B---3--:R-:W-:Y:S01]  /*0090*/  UISETP.GT.AND UP0, UPT, UR7, 0x3, UPT ;  /* 0x000000030700788c */ /* 0x008fe2000bf04270 */
[C---:B0-----:R-:W-:Y:S02]  /*00a0*/  ISETP.NE.AND P0, PT, R0.reuse, RZ, PT ;  /* 0x000000ff0000720c */ /* 0x041fe40003f05270 */
[----:B--2---:R-:W-:Y:S01]  /*00b0*/  ISETP.GE.AND P1, PT, R0, UR4, PT ;  /* 0x0000000400007c0c */ /* 0x004fe2000bf26270 */
[----:B------:R-:W-:Y:S02]  /*00c0*/  UMOV UR4, 0x400 ;  /* 0x0000040000047882 */ /* 0x000fe40000000000 */
[----:B-1----:R-:W-:-:S06]  /*00d0*/  ULEA UR5, UR6, UR4, 0x18 ;  /* 0x0000000406057291 */ /* 0x002fcc000f8ec0ff */
[----:B------:R-:W-:-:S03]  /*00e0*/  LEA R4, R0, UR5, 0x1 ;  /* 0x0000000500047c11 */ /* 0x000fc6000f8e08ff */
[----:B------:R0:W-:Y:S04]  /*00f0*/  @!P0 STS.U16 [UR5+0xc6], R2 ;  /* 0x0000c602ff008988 */ /* 0x0001e80008000405 */
[----:B------:R0:W-:Y:S04]  /*0100*/  @!P0 STS.U16 [UR5+0x64], R2 ;  /* 0x00006402ff008988 */ /* 0x0001e80008000405 */
[----:B------:R0:W-:Y:S04]  /*0110*/  @!P0 STS.U16 [UR5+0x62], R2 ;  /* 0x00006202ff008988 */ /* 0x0001e80008000405 */
[----:B------:R0:W-:Y:S04]  /*0120*/  @!P0 STS.U16 [UR5], R2 ;  /* 0x00000002ff008988 */ /* 0x0001e80008000405 */
[----:B------:R0:W-:Y:S04]  /*0130*/  @!P1 STS.U16 [R4+0x2], R3 ;  /* 0x0000020304009388 */ /* 0x0001e80000000400 */
[----:B------:R0:W-:Y:S01]  /*0140*/  @!P0 STS.U16 [UR5+0xc8], R5 ;  /* 0x0000c805ff008988 */ /* 0x0001e20008000405 */
[----:B------:R-:W-:Y:S05]  /*0150*/  BRA.U UP0, `(.L_x_26) ;  /* 0x0000000100b07547 */ /* 0x000fea000b800000 */
[----:B------:R-:W-:-:S09]  /*0160*/  UISETP.GT.AND UP0, UPT, UR7, 0x1, UPT ;  /* 0x000000010700788c */ /* 0x000fd2000bf04270 */
[----:B------:R-:W-:Y:S05]  /*0170*/  BRA.U UP0, `(.L_x_27) ;  /* 0x0000000100587547 */ /* 0x000fea000b800000 */
[----:B------:R-:W-:-:S09]  /*0180*/  UISETP.NE.AND UP0, UPT, UR7, URZ, UPT ;  /* 0x000000ff0700728c */ /* 0x000fd2000bf05270 */
[----:B------:R-:W-:Y:S05]  /*0190*/  BRA.U !UP0, `(.L_x_28) ;  /* 0x00000001083c7547 */ /* 0x000fea000b800000 */
[----:B------:R-:W-:Y:S01]  /*01a0*/  UISETP.NE.AND UP0, UPT, UR7, 0x1, UPT ;  /* 0x000000010700788c */ /* 0x000fe2000bf05270 */
[----:B------:R-:W-:-:S08]  /*01b0*/  IMAD.MOV.U32 R7, RZ, RZ, RZ ;  /* 0x000000ffff077224 */ /* 0x000fd000078e00ff */
[----:B------:R-:W-:Y:S05]  /*01c0*/  BRA.U UP0, `(.L_x_29) ;  /* 0x0000000500407547 */ /* 0x000fea000b800000 */
[----:B0-----:R-:W0:Y:S01]  /*01d0*/  S2R R3, SR_CTAID.X ;  /* 0x0000000000037919 */ /* 0x001e220000002500 */
[----:B------:R-:W0:Y:S02]  /*01e0*/  LDC R8, c[0x0][0x384] ;  /* 0x0000e100ff087b82 */ /* 0x000e240000000800 */
[----:B0-----:R-:W-:-:S13]  /*01f0*/  ISETP.GE.U32.AND P0, PT, R3, R8, PT ;  /* 0x000000080300720c */ /* 0x001fda0003f06070 */
[----:B------:R-:W-:Y:S01]  /*0200*/  @!P0 LOP3.LUT R2, RZ, R3, RZ, 0x33, !PT ;  /* 0x00000003ff028212 */ /* 0x000fe200078e33ff */
[----:B------:R-:W-:Y:S01]  /*0210*/  @!P0 IMAD.MOV.U32 R9, RZ, RZ, 0x1 ;  /* 0x00000001ff098424 */ /* 0x000fe200078e00ff */
[----:B------:R-:W-:Y:S01]  /*0220*/  @!P0 MOV R7, RZ ;  /* 0x000000ff00078202 */ /* 0x000fe20000000f00 */
[----:B------:R-:W-:Y:S01]  /*0230*/  @!P0 IMAD.MOV.U32 R5, RZ, RZ, 0x1 ;  /* 0x00000001ff058424 */ /* 0x000fe200078e00ff */
[----:B------:R-:W-:Y:S01]  /*0240*/  @P0 MOV R9, 0x1 ;  /* 0x0000000100090802 */ /* 0x000fe20000000f00 */
[--C-:B------:R-:W-:Y:S02]  /*0250*/  @!P0 IMAD.IADD R6, R2, 0x1, R8.reuse ;  /* 0x0000000102068824 */ /* 0x100fe400078e0208 */
[----:B------:R-:W-:Y:S02]  /*0260*/  @P0 IMAD.IADD R7, R3, 0x1, -R8 ;  /* 0x0000000103070824 */ /* 0x000fe400078e0a08 */
[----:B------:R-:W-:Y:S01]  /*0270*/  @P0 IMAD.MOV.U32 R5, RZ, RZ, 0x1 ;  /* 0x00000001ff050424 */ /* 0x000fe200078e00ff */
[----:B------:R-:W-:Y:S06]  /*0280*/  BRA `(.L_x_29) ;  /* 0x0000000400107947 */ /* 0x000fec0003800000 */
.L_x_28:
[----:B------:R-:W1:Y:S01]  /*0290*/  S2R R6, SR_CTAID.X ;  /* 0x0000000000067919 */ /* 0x000e620000002500 */
[----:B0-----:R-:W-:Y:S02]  /*02a0*/  IMAD.MOV.U32 R5, RZ, RZ, 0x1 ;  /* 0x00000001ff057424 */ /* 0x001fe400078e00ff */
[----:B------:R-:W-:Y:S02]  /*02b0*/  IMAD.MOV.U32 R9, RZ, RZ, RZ ;  /* 0x000000ffff097224 */ /* 0x000fe400078e00ff */
[----:B------:R-:W-:Y:S01]  /*02c0*/  IMAD.MOV.U32 R7, RZ, RZ, RZ ;  /* 0x000000ffff077224 */ /* 0x000fe200078e00ff */
[----:B------:R-:W-:Y:S06]  /*02d0*/  BRA `(.L_x_29) ;  /* 0x0000000000fc7947 */ /* 0x000fec0003800000 */
.L_x_27:
[----:B------:R-:W-:-:S09]  /*02e0*/  UISETP.NE.AND UP0, UPT, UR7, 0x2, UPT ;  /* 0x000000020700788c */ /* 0x000fd2000bf05270 */
[----:B------:R-:W-:Y:S05]  /*02f0*/  BRA.U !UP0, `(.L_x_30) ;  /* 0x0000000108347547 */ /* 0x000fea000b800000 */
[----:B------:R-:W-:Y:S01]  /*0300*/  UISETP.NE.AND UP0, UPT, UR7, 0x3, UPT ;  /* 0x000000030700788c */ /* 0x000fe2000bf05270 */
[----:B------:R-:W-:-:S08]  /*0310*/  HFMA2 R7, -RZ, RZ, 0, 0 ;  /* 0x00000000ff077431 */ /* 0x000fd000000001ff */
[----:B------:R-:W-:Y:S05]  /*0320*/  BRA.U UP0, `(.L_x_29) ;  /* 0x0000000100e87547 */ /* 0x000fea000b800000 */
[----:B0-----:R-:W0:Y:S01]  /*0330*/  S2R R2, SR_CTAID.X ;  /* 0x0000000000027919 */ /* 0x001e220000002500 */
[----:B------:R-:W1:Y:S01]  /*0340*/  LDC R3, c[0x0][0x380] ;  /* 0x0000e000ff037b82 */ /* 0x000e620000000800 */
[----:B------:R-:W-:Y:S02]  /*0350*/  IMAD.MOV.U32 R5, RZ, RZ, -0x1 ;  /* 0xffffffffff057424 */ /* 0x000fe400078e00ff */
[----:B------:R-:W-:Y:S02]  /*0360*/  IMAD.MOV.U32 R9, RZ, RZ, 0x1 ;  /* 0x00000001ff097424 */ /* 0x000fe400078e00ff */
[----:B-1----:R-:W-:Y:S01]  /*0370*/  VIADD R7, R3, 0xffffffff ;  /* 0xffffffff03077836 */ /* 0x002fe20000000000 */
[CC--:B0-----:R-:W-:Y:S02]  /*0380*/  VIMNMX.U32 R6, PT, PT, R2.reuse, R3.reuse, !PT ;  /* 0x0000000302067248 */ /* 0x0c1fe40007fe0000 */
[----:B------:R-:W-:-:S03]  /*0390*/  ISETP.GE.U32.AND P0, PT, R2, R3, PT ;  /* 0x000000030200720c */ /* 0x000fc60003f06070 */
[----:B------:R-:W-:Y:S01]  /*03a0*/  IMAD.IADD R6, R6, 0x1, -R3 ;  /* 0x0000000106067824 */ /* 0x000fe200078e0a03 */
[----:B------:R-:W-:Y:S01]  /*03b0*/  SEL R7, R2, R7, !P0 ;  /* 0x0000000702077207 */ /* 0x000fe20004000000 */
[----:B------:R-:W-:Y:S08]  /*03c0*/  BRA `(.L_x_29) ;  /* 0x0000000000c07947 */ /* 0x000ff00003800000 */
.L_x_30:
[----:B------:R-:W2:Y:S01]  /*03d0*/  S2R R7, SR_CTAID.X ;  /* 0x0000000000077919 */ /* 0x000ea20000002500 */
[----:B0-----:R-:W-:Y:S01]  /*03e0*/  MOV R5, RZ ;  /* 0x000000ff00057202 */ /* 0x001fe20000000f00 */
[----:B------:R-:W-:Y:S02]  /*03f0*/  IMAD.MOV.U32 R9, RZ, RZ, 0x1 ;  /* 0x00000001ff097424 */ /* 0x000fe400078e00ff */
[----:B------:R-:W-:Y:S01]  /*0400*/  IMAD.MOV.U32 R6, RZ, RZ, RZ ;  /* 0x000000ffff067224 */ /* 0x000fe200078e00ff */
[----:B------:R-:W-:Y:S06]  /*0410*/  BRA `(.L_x_29) ;  /* 0x0000000000ac7947 */ /* 0x000fec0003800000 */
.L_x_26:
[----:B------:R-:W-:-:S09]  /*0420*/  UISETP.GT.AND UP0, UPT, UR7, 0x5, UPT ;  /* 0x000000050700788c */ /* 0x000fd2000bf04270 */
[----:B------:R-:W-:Y:S05]  /*0430*/  BRA.U UP0, `(.L_x_31) ;  /* 0x0000000100587547 */ /* 0x000fea000b800000 */
[----:B------:R-:W-:-:S09]  /*0440*/  UISETP.NE.AND UP0, UPT, UR7, 0x4, UPT ;  /* 0x000000040700788c */ /* 0x000fd2000bf05270 */
[----:B------:R-:W-:Y:S05]  /*0450*/  BRA.U !UP0, `(.L_x_32) ;  /* 0x0000000108387547 */ /* 0x000fea000b800000 */
[----:B------:R-:W-:Y:S01]  /*0460*/  UISETP.NE.AND UP0, UPT, UR7, 0x5, UPT ;  /* 0x000000050700788c */ /* 0x000fe2000bf05270 */
[----:B------:R-:W-:-:S08]  /*0470*/  IMAD.MOV.U32 R7, RZ, RZ, RZ ;  /* 0x000000ffff077224 */ /* 0x000fd000078e00ff */
[----:B------:R-:W-:Y:S05]  /*0480*/  BRA.U UP0, `(.L_x_29) ;  /* 0x0000000100907547 */ /* 0x000fea000b800000 */
[----:B------:R-:W1:Y:S01]  /*0490*/  S2R R6, SR_CTAID.X ;  /* 0x0000000000067919 */ /* 0x000e620000002500 */
[----:B0-----:R-:W1:Y:S01]  /*04a0*/  LDC R3, c[0x0][0x384] ;  /* 0x0000e100ff037b82 */ /* 0x001e620000000800 */
[----:B------:R-:W-:Y:S02]  /*04b0*/  IMAD.MOV.U32 R9, RZ, RZ, -0x1 ;  /* 0xffffffffff097424 */ /* 0x000fe400078e00ff */
[----:B------:R-:W-:Y:S01]  /*04c0*/  IMAD.MOV.U32 R5, RZ, RZ, -0x1 ;  /* 0xffffffffff057424 */ /* 0x000fe200078e00ff */
[----:B-1----:R-:W-:-:S13]  /*04d0*/  ISETP.GE.U32.AND P0, PT, R6, R3, PT ;  /* 0x000000030600720c */ /* 0x002fda0003f06070 */
[----:B------:R-:W0:Y:S01]  /*04e0*/  @!P0 LDC R7, c[0x0][0x380] ;  /* 0x0000e000ff078b82 */ /* 0x000e220000000800 */
[----:B------:R-:W-:Y:S01]  /*04f0*/  @P0 IADD3 R2, PT, PT, R3, -0x1, RZ ;  /* 0xffffffff03020810 */ /* 0x000fe20007ffe0ff */
[----:B0-----:R-:W-:Y:S02]  /*0500*/  @!P0 VIADD R7, R7, 0xffffffff ;  /* 0xffffffff07078836 */ /* 0x001fe40000000000 */
[----:B------:R-:W-:Y:S02]  /*0510*/  @P0 IMAD.IADD R7, R6, 0x1, -R3 ;  /* 0x0000000106070824 */ /* 0x000fe400078e0a03 */
[----:B------:R-:W-:Y:S01]  /*0520*/  @P0 IMAD.MOV.U32 R6, RZ, RZ, R2 ;  /* 0x000000ffff060224 */ /* 0x000fe200078e0002 */
[----:B------:R-:W-:Y:S06]  /*0530*/  BRA `(.L_x_29) ;  /* 0x0000000000647947 */ /* 0x000fec0003800000 */
.L_x_32:
[----:B------:R-:W1:Y:S01]  /*0540*/  LDC R7, c[0x0][0x380] ;  /* 0x0000e000ff077b82 */ /* 0x000e620000000800 */
[----:B------:R-:W2:Y:S01]  /*0550*/  S2R R6, SR_CTAID.X ;  /* 0x0000000000067919 */ /* 0x000ea20000002500 */
[----:B0-----:R-:W-:Y:S01]  /*0560*/  MOV R5, 0xffffffff ;  /* 0xffffffff00057802 */ /* 0x001fe20000000f00 */
[----:B------:R-:W-:Y:S02]  /*0570*/  IMAD.MOV.U32 R9, RZ, RZ, RZ ;  /* 0x000000ffff097224 */ /* 0x000fe400078e00ff */
[----:B-1----:R-:W-:Y:S01]  /*0580*/  VIADD R7, R7, 0xffffffff ;  /* 0xffffffff07077836 */ /* 0x002fe20000000000 */
[----:B--2---:R-:W-:Y:S06]  /*0590*/  BRA `(.L_x_29) ;  /* 0x00000000004c7947 */ /* 0x004fec0003800000 */
.L_x_31:
[----:B------:R-:W-:-:S09]  /*05a0*/  UISETP.NE.AND UP0, UPT, UR7, 0x6, UPT ;  /* 0x000000060700788c */ /* 0x000fd2000bf05270 */
[----:B------:R-:W-:Y:S05]  /*05b0*/  BRA.U !UP0, `(.L_x_33) ;  /* 0x0000000108307547 */ /* 0x000fea000b800000 */
[----:B------:R-:W-:Y:S01]  /*05c0*/  UISETP.NE.AND UP0, UPT, UR7, 0x7, UPT ;  /* 0x000000070700788c */ /* 0x000fe2000bf05270 */
[----:B------:R-:W-:-:S08]  /*05d0*/  IMAD.MOV.U32 R7, RZ, RZ, RZ ;  /* 0x000000ffff077224 */ /* 0x000fd000078e00ff */
[----:B------:R-:W-:Y:S05]  /*05e0*/  BRA.U UP0, `(.L_x_29) ;  /* 0x0000000100387547 */ /* 0x000fea000b800000 */
[----:B------:R-:W1:Y:S01]  /*05f0*/  S2R R6, SR_CTAID.X ;  /* 0x0000000000067919 */ /* 0x000e620000002500 */
[----:B0-----:R-:W1:Y:S01]  /*0600*/  LDC R3, c[0x0][0x384] ;  /* 0x0000e100ff037b82 */ /* 0x001e620000000800 */
[----:B------:R-:W-:Y:S02]  /*0610*/  IMAD.MOV.U32 R5, RZ, RZ, 0x1 ;  /* 0x00000001ff057424 */ /* 0x000fe400078e00ff */
[----:B------:R-:W-:Y:S01]  /*0620*/  IMAD.MOV.U32 R9, RZ, RZ, -0x1 ;  /* 0xffffffffff097424 */ /* 0x000fe200078e00ff */
[CC--:B-1----:R-:W-:Y:S02]  /*0630*/  ISETP.GE.U32.AND P0, PT, R6.reuse, R3.reuse, PT ;  /* 0x000000030600720c */ /* 0x0c2fe40003f06070 */
[----:B------:R-:W-:-:S04]  /*0640*/  VIMNMX.U32 R7, PT, PT, R6, R3, !PT ;  /* 0x0000000306077248 */ /* 0x000fc80007fe0000 */
[----:B------:R-:W-:-:S07]  /*0650*/  IADD3 R7, PT, PT, R7, -R3, RZ ;  /* 0x8000000307077210 */ /* 0x000fce0007ffe0ff */
[----:B------:R-:W-:Y:S01]  /*0660*/  @P0 VIADD R6, R3, 0xffffffff ;  /* 0xffffffff03060836 */ /* 0x000fe20000000000 */
[----:B------:R-:W-:Y:S06]  /*0670*/  BRA `(.L_x_29) ;  /* 0x0000000000147947 */ /* 0x000fec0003800000 */
.L_x_33:
[----:B------:R-:W1:Y:S01]  /*0680*/  LDC R6, c[0x0][0x384] ;  /* 0x0000e100ff067b82 */ /* 0x000e620000000800 */
[----:B------:R-:W2:Y:S01]  /*0690*/  S2R R7, SR_CTAID.X ;  /* 0x0000000000077919 */ /* 0x000ea20000002500 */
[----:B0-----:R-:W-:Y:S02]  /*06a0*/  IMAD.MOV.U32 R5, RZ, RZ, RZ ;  /* 0x000000ffff057224 */ /* 0x001fe400078e00ff */
[----:B------:R-:W-:Y:S01]  /*06b0*/  IMAD.MOV.U32 R9, RZ, RZ, -0x1 ;  /* 0xffffffffff097424 */ /* 0x000fe200078e00ff */
[----:B-12---:R-:W-:-:S07]  /*06c0*/  IADD3 R6, PT, PT, R6, -0x1, RZ ;  /* 0xffffffff06067810 */ /* 0x006fce0007ffe0ff */
.L_x_29:
[----:B------:R-:W3:Y:S01]  /*06d0*/  LDCU.64 UR8, c[0x0][0x380] ;  /* 0x00007000ff0877ac */ /* 0x000ee20008000a00 */
[----:B012---:R-:W-:Y:S01]  /*06e0*/  LOP3.LUT R2, R7, R6, RZ, 0xfc, !PT ;  /* 0x0000000607027212 */ /* 0x007fe200078efcff */
[----:B------:R-:W-:Y:S01]  /*06f0*/  BAR.SYNC.DEFER_BLOCKING 0x0 ;  /* 0x0000000000007b1d */ /* 0x000fe20000010000 */
[----:B---3--:R-:W-:-:S04]  /*0700*/  ISETP.GE.AND P0, PT, R6, UR9, PT ;  /* 0x0000000906007c0c */ /* 0x008fc8000bf06270 */
[----:B------:R-:W-:-:S04]  /*0710*/  ISETP.GE.OR P0, PT, R7, UR8, P0 ;  /* 0x0000000807007c0c */ /* 0x000fc80008706670 */
[----:B------:R-:W-:-:S13]  /*0720*/  ISETP.LT.OR P0, PT, R2, RZ, P0 ;  /* 0x000000ff0200720c */ /* 0x000fda0000701670 */
[----:B------:R-:W-:Y:S05]  /*0730*/  @P0 EXIT ;  /* 0x000000000000094d */ /* 0x000fea0003800000 */
[----:B------:R-:W0:Y:S01]  /*0740*/  LDC R8, c[0x0][0x360] ;  /* 0x0000d800ff087b82 */ /* 0x000e220000000800 */
[----:B------:R-:W-:Y:S01]  /*0750*/  UIADD3 UR4, UPT, UPT, UR4, 0x64, URZ ;  /* 0x0000006404047890 */ /* 0x000fe2000fffe0ff */
[----:B------:R-:W1:Y:S03]  /*0760*/  LDCU.U16 UR7, c[0x0][0x390] ;  /* 0x00007200ff0777ac */ /* 0x000e660008000400 */
[----:B------:R-:W-:Y:S01]  /*0770*/  ULEA UR6, UR6, UR4, 0x18 ;  /* 0x0000000406067291 */ /* 0x000fe2000f8ec0ff */
[----:B------:R-:W2:Y:S05]  /*0780*/  LDCU.64 UR8, c[0x0][0x358] ;  /* 0x00006b00ff0877ac */ /* 0x000eaa0008000a00 */
[----:B------:R-:W-:-:S07]  /*0790*/  LEA R10, R0, UR6, 0x1 ;  /* 0x00000006000a7c11 */ /* 0x000fce000f8e08ff */
.L_x_40:
[----:B------:R-:W3:Y:S02]  /*07a0*/  LDCU UR10, c[0x0][0x388] ;  /* 0x00007100ff0a77ac */ /* 0x000ee40008000800 */
[----:B---3--:R-:W-:-:S13]  /*07b0*/  ISETP.GE.AND P0, PT, R0, UR10, PT ;  /* 0x0000000a00007c0c */ /* 0x008fda000bf06270 */
[----:B0-----:R-:W-:Y:S05]  /*07c0*/  @P0 BRA `(.L_x_34) ;  /* 0x0000000400500947 */ /* 0x001fea0003800000 */
[----:B------:R-:W3:Y:S01]  /*07d0*/  LDC R13, c[0x0][0x380] ;  /* 0x0000e000ff0d7b82 */ /* 0x000ee20000000800 */
[----:B------:R-:W4:Y:S01]  /*07e0*/  LDCU UR4, c[0x0][0x3a0] ;  /* 0x00007400ff0477ac */ /* 0x000f220008000800 */
[----:B------:R-:W-:Y:S01]  /*07f0*/  IMAD.MOV.U32 R11, RZ, RZ, -0x3e000000 ;  /* 0xc2000000ff0b7424 */ /* 0x000fe200078e00ff */
[----:B------:R-:W-:Y:S01]  /*0800*/  I2FP.F32.U32 R3, R6 ;  /* 0x0000000600037245 */ /* 0x000fe20000201000 */
[----:B------:R-:W-:Y:S01]  /*0810*/  UMOV UR5, URZ ;  /* 0x000000ff00057c82 */ /* 0x000fe20008000000 */
[----:B---3--:R-:W-:-:S05]  /*0820*/  IMAD R2, R0, R13, R7 ;  /* 0x0000000d00027224 */ /* 0x008fca00078e0207 */
[----:B------:R-:W-:-:S04]  /*0830*/  I2FP.F32.S32 R2, R2 ;  /* 0x0000000200027245 */ /* 0x000fc80000201400 */
[----:B----4-:R-:W5:Y:S01]  /*0840*/  TEX.LL RZ, R11, R2, R11, UR4, 2D, 0x1 ;  /* 0x28ff040b020b7f60 */ /* 0x010f6200089e01ff */
[----:B------:R-:W-:Y:S01]  /*0850*/  BSSY.RECONVERGENT B0, `(.L_x_35) ;  /* 0x000002b000007945 */ /* 0x000fe20003800200 */
[----:B-----5:R-:W-:-:S04]  /*0860*/  PRMT R12, R11, 0x9910, RZ ;  /* 0x000099100b0c7816 */ /* 0x020fc800000000ff */
[----:B------:R-:W-:-:S13]  /*0870*/  ISETP.GT.AND P0, PT, R12, 0x7ff9, PT ;  /* 0x00007ff90c00780c */ /* 0x000fda0003f04270 */
[----:B------:R-:W-:Y:S05]  /*0880*/  @P0 BRA `(.L_x_36) ;  /* 0x0000000000700947 */ /* 0x000fea0003800000 */
[----:B------:R-:W3:Y:S01]  /*0890*/  LDC.64 R2, c[0x0][0x398] ;  /* 0x0000e600ff027b82 */ /* 0x000ee20000000a00 */
[----:B------:R-:W-:-:S07]  /*08a0*/  IMAD R13, R6, R13, R7 ;  /* 0x0000000d060d7224 */ /* 0x000fce00078e0207 */
[----:B------:R-:W4:Y:S01]  /*08b0*/  S2UR UR5, SR_CgaCtaId ;  /* 0x00000000000579c3 */ /* 0x000f220000008800 */
[----:B------:R-:W-:Y:S01]  /*08c0*/  IMAD R13, R13, UR10, R0 ;  /* 0x0000000a0d0d7c24 */ /* 0x000fe2000f8e0200 */
[----:B------:R-:W-:Y:S01]  /*08d0*/  UMOV UR4, 0x400 ;  /* 0x0000040000047882 */ /* 0x000fe20000000000 */
[----:B------:R-:W-:Y:S04]  /*08e0*/  LDS.S16 R14, [R4+0x4] ;  /* 0x00000400040e7984 */ /* 0x000fe80000000600 */
[----:B------:R-:W-:Y:S01]  /*08f0*/  LDS.S16 R12, [R4+0x2] ;  /* 0x00000200040c7984 */ /* 0x000fe20000000600 */
[----:B---3--:R-:W-:-:S03]  /*0900*/  IMAD.WIDE R2, R13, 0x4, R2 ;  /* 0x000000040d027825 */ /* 0x008fc600078e0202 */
[----:B------:R-:W-:Y:S04]  /*0910*/  LDS.S16 R13, [R4] ;  /* 0x00000000040d7984 */ /* 0x000fe80000000600 */
[----:B--2---:R-:W2:Y:S01]  /*0920*/  LDG.E R16, desc[UR8][R2.64] ;  /* 0x0000000802107981 */ /* 0x004ea2000c1e1900 */
[----:B----4-:R-:W-:-:S09]  /*0930*/  ULEA UR4, UR5, UR4, 0x18 ;  /* 0x0000000405047291 */ /* 0x010fd2000f8ec0ff */
[----:B------:R-:W3:Y:S02]  /*0940*/  LDS.U16 R15, [UR4+0xc8] ;  /* 0x0000c804ff0f7984 */ /* 0x000ee40008000400 */
[----:B------:R-:W4:Y:S01]  /*0950*/  LDCU UR4, c[0x0][0x38c] ;  /* 0x00007180ff0477ac */ /* 0x000f220008000800 */
[----:B---3--:R-:W-:Y:S01]  /*0960*/  PRMT R17, R15, 0x9910, RZ ;  /* 0x000099100f117816 */ /* 0x008fe200000000ff */
[----:B------:R-:W-:-:S03]  /*0970*/  IMAD.MOV R15, RZ, RZ, -R15 ;  /* 0x000000ffff0f7224 */ /* 0x000fc600078e0a0f */
[----:B----4-:R-:W-:-:S04]  /*0980*/  VIADDMNMX R14, R14, UR4, R17, PT ;  /* 0x000000040e0e7c46 */ /* 0x010fc8000b800111 */
[----:B------:R-:W-:Y:S02]  /*0990*/  VIADDMNMX R13, R13, UR4, R14, PT ;  /* 0x000000040d0d7c46 */ /* 0x000fe4000b80010e */
[----:B------:R-:W-:Y:S02]  /*09a0*/  PRMT R14, R15, 0x7710, RZ ;  /* 0x000077100f0e7816 */ /* 0x000fe400000000ff */
[----:B------:R-:W-:-:S04]  /*09b0*/  VIMNMX R12, PT, PT, R12, R13, PT ;  /* 0x0000000d0c0c7248 */ /* 0x000fc80003fe0100 */
[----:B------:R-:W-:-:S04]  /*09c0*/  IADD3 R11, PT, PT, R12, R11, R14 ;  /* 0x0000000b0c0b7210 */ /* 0x000fc80007ffe00e */
[----:B------:R-:W3:Y:S01]  /*09d0*/  I2F.S16 R12, R11 ;  /* 0x0000000b000c7306 */ /* 0x000ee20000101400 */
[----:B------:R-:W-:Y:S01]  /*09e0*/  STS.U16 [R10+0x2], R11 ;  /* 0x0000020b0a007388 */ /* 0x000fe20000000400 */
[----:B--2---:R-:W-:-:S05]  /*09f0*/  I2FP.F32.S32 R13, R16 ;  /* 0x00000010000d7245 */ /* 0x004fca0000201400 */
[----:B---3--:R-:W-:-:S04]  /*0a00*/  FADD R12, R12, R13 ;  /* 0x0000000d0c0c7221 */ /* 0x008fc80000000000 */
[----:B------:R-:W2:Y:S02]  /*0a10*/  F2I.TRUNC.NTZ R13, R12 ;  /* 0x0000000c000d7305 */ /* 0x000ea4000020f100 */
[----:B--2---:R2:W-:Y:S02]  /*0a20*/  STG.E desc[UR8][R2.64], R13 ;  /* 0x0000000d02007986 */ /* 0x0045e4000c101908 */
[----:B--2---:R-:W-:Y:S01]  /*0a30*/  PRMT R3, R11, 0x7610, R3 ;  /* 0x000076100b037816 */ /* 0x004fe20000000003 */
[----:B------:R-:W-:Y:S06]  /*0a40*/  BRA `(.L_x_37) ;  /* 0x00000000002c7947 */ /* 0x000fec0003800000 */
.L_x_36:
[----:B------:R-:W3:Y:S01]  /*0a50*/  LDC.64 R2, c[0x0][0x398] ;  /* 0x0000e600ff027b82 */ /* 0x000ee20000000a00 */
[----:B------:R-:W-:-:S04]  /*0a60*/  IMAD R13, R6, R13, R7 ;  /* 0x0000000d060d7224 */ /* 0x000fc800078e0207 */
[----:B------:R-:W-:-:S04]  /*0a70*/  IMAD R13, R13, UR10, R0 ;  /* 0x0000000a0d0d7c24 */ /* 0x000fc8000f8e0200 */
[----:B---3--:R-:W-:-:S05]  /*0a80*/  IMAD.WIDE R2, R13, 0x4, R2 ;  /* 0x000000040d027825 */ /* 0x008fca00078e0202 */
[----:B--2---:R-:W2:Y:S01]  /*0a90*/  LDG.E R11, desc[UR8][R2.64] ;  /* 0x00000008020b7981 */ /* 0x004ea2000c1e1900 */
[----:B------:R-:W-:Y:S02]  /*0aa0*/  IMAD.MOV.U32 R12, RZ, RZ, 0x7fff ;  /* 0x00007fffff0c7424 */ /* 0x000fe400078e00ff */
[----:B------:R-:W-:-:S03]  /*0ab0*/  HFMA2 R13, -RZ, RZ, 0, +QNAN ;  /* 0x00007fffff0d7431 */ /* 0x000fc600000001ff */
[----:B------:R-:W-:Y:S01]  /*0ac0*/  STS.U16 [R10+0x2], R12 ;  /* 0x0000020c0a007388 */ /* 0x000fe20000000400 */
[----:B--2---:R-:W-:-:S05]  /*0ad0*/  VIADD R11, R11, 0x7fff ;  /* 0x00007fff0b0b7836 */ /* 0x004fca0000000000 */
[----:B------:R2:W-:Y:S02]  /*0ae0*/  STG.E desc[UR8][R2.64], R11 ;  /* 0x0000000b02007986 */ /* 0x0005e4000c101908 */
[----:B--2---:R-:W-:-:S07]  /*0af0*/  PRMT R3, R13, 0x7610, R3 ;  /* 0x000076100d037816 */ /* 0x004fce0000000003 */
.L_x_37:
[----:B-1----:R-:W-:Y:S05]  /*0b00*/  BSYNC.RECONVERGENT B0 ;  /* 0x0000000000007941 */ /* 0x002fea0003800200 */
.L_x_35:
[----:B0-----:R-:W-:Y:S01]  /*0b10*/  ISETP.GE.U32.AND P0, PT, R8, 0x2, PT ;  /* 0x000000020800780c */ /* 0x001fe20003f06070 */
[----:B------:R0:W-:Y:S01]  /*0b20*/  STS.U16 [R4+0x2], R3 ;  /* 0x0000020304007388 */ /* 0x0001e20000000400 */
[----:B------:R-:W-:Y:S05]  /*0b30*/  WARPSYNC.ALL ;  /* 0x0000000000007948 */ /* 0x000fea0003800000 */
[----:B------:R-:W-:Y:S06]  /*0b40*/  BAR.SYNC.DEFER_BLOCKING 0x0 ;  /* 0x0000000000007b1d */ /* 0x000fec0000010000 */
[----:B0-----:R-:W-:Y:S05]  /*0b50*/  @!P0 BRA `(.L_x_38) ;  /* 0x0000000000548947 */ /* 0x001fea0003800000 */
[----:B------:R-:W-:-:S07]  /*0b60*/  IMAD.MOV.U32 R2, RZ, RZ, R8 ;  /* 0x000000ffff027224 */ /* 0x000fce00078e0008 */
.L_x_39:
[----:B------:R-:W-:Y:S02]  /*0b70*/  SHF.R.U32.HI R3, RZ, 0x1, R2 ;  /* 0x00000001ff037819 */ /* 0x000fe40000011602 */
[----:B0-----:R-:W-:Y:S02]  /*0b80*/  LOP3.LUT R11, R2, 0xfffffffe, RZ, 0xc0, !PT ;  /* 0xfffffffe020b7812 */ /* 0x001fe400078ec0ff */
[----:B------:R-:W-:Y:S02]  /*0b90*/  ISETP.GE.U32.AND P0, PT, R0, R3, PT ;  /* 0x000000030000720c */ /* 0x000fe40003f06070 */
[----:B------:R-:W-:-:S11]  /*0ba0*/  ISETP.NE.AND P1, PT, R11, R2, PT ;  /* 0x000000020b00720c */ /* 0x000fd60003f25270 */
[----:B------:R-:W-:Y:S01]  /*0bb0*/  @!P0 IMAD.IADD R13, R10, 0x1, R11 ;  /* 0x000000010a0d8824 */ /* 0x000fe200078e020b */
[----:B------:R-:W-:Y:S01]  /*0bc0*/  @!P0 LDS.U16 R12, [R10+0x2] ;  /* 0x000002000a0c8984 */ /* 0x000fe20000000400 */
[----:B------:R-:W-:Y:S01]  /*0bd0*/  @P1 LEA R11, R11, UR6, 0x1 ;  /* 0x000000060b0b1c11 */ /* 0x000fe2000f8e08ff */
[----:B------:R-:W-:Y:S02]  /*0be0*/  @P1 VIADD R2, R3, 0x1 ;  /* 0x0000000103021836 */ /* 0x000fe40000000000 */
[----:B------:R-:W0:Y:S02]  /*0bf0*/  @!P0 LDS.U16 R14, [R13+0x2] ;  /* 0x000002000d0e8984 */ /* 0x000e240000000400 */
[----:B0-----:R-:W-:-:S04]  /*0c00*/  @!P0 VIMNMX.S16x2 R12, PT, PT, R12, R14, PT ;  /* 0x0000000e0c0c8248 */ /* 0x001fc80003fe0300 */
[----:B------:R-:W-:Y:S02]  /*0c10*/  PRMT R14, R12, 0x7610, R14 ;  /* 0x000076100c0e7816 */ /* 0x000fe4000000000e */
[----:B------:R-:W-:Y:S01]  /*0c20*/  @P1 LEA R12, R3, UR6, 0x1 ;  /* 0x00000006030c1c11 */ /* 0x000fe2000f8e08ff */
[----:B------:R-:W-:Y:S02]  /*0c30*/  @P1 IMAD.MOV.U32 R3, RZ, RZ, R2 ;  /* 0x000000ffff031224 */ /* 0x000fe400078e0002 */
[----:B------:R-:W-:Y:S03]  /*0c40*/  @!P0 STS.U16 [R10+0x2], R14 ;  /* 0x0000020e0a008388 */ /* 0x000fe60000000400 */
[----:B------:R-:W-:Y:S01]  /*0c50*/  ISETP.GT.U32.AND P0, PT, R3, 0x1, PT ;  /* 0x000000010300780c */ /* 0x000fe20003f04070 */
[----:B------:R-:W0:Y:S01]  /*0c60*/  @P1 LDS.U16 R11, [R11+0x2] ;  /* 0x000002000b0b1984 */ /* 0x000e220000000400 */
[----:B------:R-:W-:-:S03]  /*0c70*/  MOV R2, R3 ;  /* 0x0000000300027202 */ /* 0x000fc60000000f00 */
[----:B0-----:R0:W-:Y:S01]  /*0c80*/  @P1 STS.U16 [R12+0x2], R11 ;  /* 0x0000020b0c001388 */ /* 0x0011e20000000400 */
[----:B------:R-:W-:Y:S07]  /*0c90*/  BAR.SYNC.DEFER_BLOCKING 0x0 ;  /* 0x0000000000007b1d */ /* 0x000fee0000010000 */
[----:B------:R-:W-:Y:S05]  /*0ca0*/  @P0 BRA `(.L_x_39) ;  /* 0xfffffffc00b00947 */ /* 0x000fea000383ffff */
.L_x_38:
[----:B------:R-:W1:Y:S01]  /*0cb0*/  S2UR UR5, SR_CgaCtaId ;  /* 0x00000000000579c3 */ /* 0x000e620000008800 */
[----:B------:R-:W-:Y:S02]  /*0cc0*/  UMOV UR4, 0x400 ;  /* 0x0000040000047882 */ /* 0x000fe40000000000 */
[----:B-1----:R-:W-:-:S09]  /*0cd0*/  ULEA UR4, UR5, UR4, 0x18 ;  /* 0x0000000405047291 */ /* 0x002fd2000f8ec0ff */
[----:B------:R-:W1:Y:S02]  /*0ce0*/  LDS.U16 R2, [UR4+0x66] ;  /* 0x00006604ff027984 */ /* 0x000e640008000400 */
[----:B-1----:R-:W-:-:S05]  /*0cf0*/  VIADD R2, R2, UR7 ;  /* 0x0000000702027c36 */ /* 0x002fca0008000000 */
[----:B------:R3:W-:Y:S02]  /*0d00*/  STS.U16 [UR4+0xc8], R2 ;  /* 0x0000c802ff007988 */ /* 0x0007e40008000404 */
.L_x_34:
[----:B------:R-:W-:Y:S05]  /*0d10*/  WARPSYNC.ALL ;  /* 0x0000000000007948 */ /* 0x000fea0003800000 */
[----:B------:R-:W4:Y:S01]  /*0d20*/  LDCU.64 UR4, c[0x0][0x380] ;  /* 0x00007000ff0477ac */ /* 0x000f220008000a00 */
[----:B------:R-:W-:Y:S02]  /*0d30*/  IMAD.IADD R7, R5, 0x1, R7 ;  /* 0x0000000105077824 */ /* 0x000fe400078e0207 */
[----:B------:R-:W-:-:S05]  /*0d40*/  IMAD.IADD R6, R9, 0x1, R6 ;  /* 0x0000000109067824 */ /* 0x000fca00078e0206 */
[----:B---3--:R-:W-:Y:S01]  /*0d50*/  LOP3.LUT R2, R7, R6, RZ, 0xfc, !PT ;  /* 0x0000000607027212 */ /* 0x008fe200078efcff */
[----:B------:R-:W-:Y:S03]  /*0d60*/  BAR.SYNC.DEFER_BLOCKING 0x0 ;  /* 0x0000000000007b1d */ /* 0x000fe60000010000 */
[----:B------:R-:W-:Y:S02]  /*0d70*/  ISETP.GT.AND P1, PT, R2, -0x1, PT ;  /* 0xffffffff0200780c */ /* 0x000fe40003f24270 */
[----:B----4-:R-:W-:-:S04]  /*0d80*/  ISETP.GE.AND P0, PT, R6, UR5, PT ;  /* 0x0000000506007c0c */ /* 0x010fc8000bf06270 */
[----:B------:R-:W-:-:S13]  /*0d90*/  ISETP.LT.AND P0, PT, R7, UR4, !P0 ;  /* 0x0000000407007c0c */ /* 0x000fda000c701270 */
[----:B------:R-:W-:Y:S05]  /*0da0*/  @P0 BRA P1, `(.L_x_40) ;  /* 0xfffffff8007c0947 */ /* 0x000fea000083ffff */
[----:B-12---:R-:W-:Y:S05]  /*0db0*/  EXIT ;  /* 0x000000000000794d */ /* 0x006fea0003800000 */
.L_x_41:
        /* <DEDUP_REMOVED lines=12> */
.L_x_46:


//--------------------- .nv.shared._Z8validatePsS_iii --------------------------
	.section	.nv.shared._Z8validatePsS_iii,"aw",@nobits
	.sectionflags	@""
	.align	16
	.zero		1024


//--------------------- .nv.shared.reserved.0     --------------------------
	.section	.nv.shared.reserved.0,"aw",@nobits
	.weak		__nv_reservedSMEM_offset_0_alias
	.size		__nv_reservedSMEM_offset_0_alias, 0, 64
	.other		__nv_reservedSMEM_offset_0_alias,@"STO_CUDA_RESERVED_SHARED STV_DEFAULT"
__nv_reservedSMEM_offset_0_alias:
	.zero		0
	.zero		64


//--------------------- .nv.shared._Z17energy_minimalizePiPsS0_iii --------------------------
	.section	.nv.shared._Z17energy_minimalizePiPsS0_iii,"aw",@nobits
	.sectionflags	@""
	.align	16
.nv.shared._Z17energy_minimalizePiPsS0_iii:
	.zero		1408


//--------------------- .nv.shared._Z7BM_costyyPsiii --------------------------
	.section	.nv.shared._Z7BM_costyyPsiii,"aw",@nobits
	.sectionflags	@""
	.align	16
	.zero		1024


//--------------------- .nv.shared._Z14path_aggregateiiiiiiPiyPsS0_ --------------------------
	.section	.nv.shared._Z14path_aggregateiiiiiiPiyPsS0_,"aw",@nobits
	.sectionflags	@""
	.align	16
.nv.shared._Z14path_aggregateiiiiiiPiyPsS0_:
	.zero		1232


//--------------------- .nv.constant0._Z8validatePsS_iii --------------------------
	.section	.nv.constant0._Z8validatePsS_iii,"a",@progbits
	.sectionflags	@""
	.align	4
.nv.constant0._Z8validatePsS_iii:
	.zero		924


//--------------------- .nv.constant0._Z17energy_minimalizePiPsS0_iii --------------------------
	.section	.nv.constant0._Z17energy_minimalizePiPsS0_iii,"a",@progbits
	.sectionflags	@""
	.align	4
.nv.constant0._Z17energy_minimalizePiPsS0_iii:
	.zero		932


//--------------------- .nv.constant0._Z7BM_costyyPsiii --------------------------
	.section	.nv.constant0._Z7BM_costyyPsiii,"a",@progbits
	.sectionflags	@""
	.align	4
.nv.constant0._Z7BM_costyyPsiii:
	.zero		932


//--------------------- .nv.constant0._Z14path_aggregateiiiiiiPiyPsS0_ --------------------------
	.section	.nv.constant0._Z14path_aggregateiiiiiiPiyPsS0_,"a",@progbits
	.sectionflags	@""
	.align	4
.nv.constant0._Z14path_aggregateiiiiiiPiyPsS0_:
	.zero		952


//--------------------- SYMBOLS --------------------------

	.type		.nv.reservedSmem.offset0,@object
	.size		.nv.reservedSmem.offset0,0x4
	.type		.nv.reservedSmem.cap,@object
	.size		.nv.reservedSmem.cap,0x4
